def attn_fwd(
    Q,
    K,
    V,
    Out,
    Lse,
    sm_scale,
    stride_qz,
    stride_qh,
    stride_qm,
    stride_qk,
    stride_kz,
    stride_kh,
    stride_kn,
    stride_kk,
    stride_vz,
    stride_vh,
    stride_vn,
    stride_vk,
    stride_oz,
    stride_oh,
    stride_om,
    stride_ok,
    seqlen_q,
    seqlen_k,
    BLOCK_M: tl.constexpr,
    BLOCK_N: tl.constexpr,
    HEAD_DIM: tl.constexpr,
    CAUSAL: tl.constexpr,
):
    start_m = tl.program_id(0)
    off_hz = tl.program_id(1)
    q_off = off_hz * stride_qh
    k_off = off_hz * stride_kh
    v_off = off_hz * stride_vh
    offs_m = start_m * BLOCK_M + tl.arange(0, BLOCK_M)
    offs_d = tl.arange(0, HEAD_DIM)
    offs_n = tl.arange(0, BLOCK_N)
    q_ptrs = Q + q_off + offs_m[:, None] * stride_qm + offs_d[None, :] * stride_qk
    k_ptrs = K + k_off + offs_d[:, None] * stride_kk + offs_n[None, :] * stride_kn
    v_ptrs = V + v_off + offs_n[:, None] * stride_vn + offs_d[None, :] * stride_vk
    m_i = tl.full([BLOCK_M], float("-inf"), dtype=tl.float32)
    l_i = tl.zeros([BLOCK_M], dtype=tl.float32) + 1.0
    acc = tl.zeros([BLOCK_M, HEAD_DIM], dtype=tl.float32)
    q = tl.load(q_ptrs)
    acc, l_i, m_i = _attn_fwd_inner(
        acc,
        l_i,
        m_i,
        q,
        k_ptrs,
        v_ptrs,
        sm_scale,
        stride_kn,
        stride_vn,
        start_m,
        seqlen_k,
        BLOCK_M,
        BLOCK_N,
        HEAD_DIM,
        CAUSAL,
    )
    acc = acc / l_i[:, None]
    lse = m_i + tl.math.log2(l_i) / 1.4426950408889634
    o_ptrs = (
        Out
        + off_hz * stride_oh
        + offs_m[:, None] * stride_om
        + offs_d[None, :] * stride_ok
    )
    tl.store(o_ptrs, acc.to(Out.dtype.element_ty))
    tl.store(Lse + off_hz * seqlen_q + offs_m, lse)

# config = {"BLOCK_M": 128, "BLOCK_N": 128, "HEAD_DIM": 128, "arch": "sm_100", "causal": false, "dtype": "fp8e4m3", "num_stages": 4, "num_warps": 8}
# arch = sm_100


// ===== COMPILED SASS (sm_100a) =====

	.target	sm_100a

	.elftype	@"ET_EXEC"


//--------------------- .note.nv.tkinfo           --------------------------
	.section	.note.nv.tkinfo,"",@"SHT_NOTE"
	.sectionflags	@"SHF_NOTE_NV_TKINFO"
	.tkinfo
        /*0018*/ 	.word	0x00000081
        /*0030*/ 	.string	""
        /*0030*/ 	.string	"ptxas-blackwell"
        /*0030*/ 	.string	"Cuda compilation tools, release 12.9, V12.9.86"
        /*0030*/ 	.string	"Build cuda_12.9.r12.9/compiler.36037853_0"
        /*0030*/ 	.string	"-v  -suppress-debug-info  -lineinfo  -arch sm_100a "



//--------------------- .note.nv.cuver            --------------------------
	.section	.note.nv.cuver,"",@"SHT_NOTE"
	.sectionflags	@"SHF_NOTE_NV_CUVER"
        /*0018*/ 	.short	0x0001
        /*001a*/ 	.short	0x0064
        /*001c*/ 	.short	0x0001
        /*001e*/ 	.short	0x0000
        /*0020*/ 	.short	0x0001
        /*0022*/ 	.short	0x0000


//--------------------- .nv.info                  --------------------------
	.section	.nv.info,"",@"SHT_CUDA_INFO"
	.align	4


	//----- nvinfo : EIATTR_REGCOUNT
	.align		4
        /*0000*/ 	.byte	0x04, 0x2f
        /*0002*/ 	.short	(.L_5 - .L_4)
	.align		4
.L_4:
        /*0004*/ 	.word	index@(attn_fwd)
        /*0008*/ 	.word	0x000000ff


	//----- nvinfo : EIATTR_FRAME_SIZE
	.align		4
.L_5:
        /*000c*/ 	.byte	0x04, 0x11
        /*000e*/ 	.short	(.L_7 - .L_6)
	.align		4
.L_6:
        /*0010*/ 	.word	index@($__internal_2_$__cuda_sm10x_tcgen05_guardrail_trap_unallocated_columns_being_dealloced)
        /*0014*/ 	.word	0x00000270


	//----- nvinfo : EIATTR_FRAME_SIZE
	.align		4
.L_7:
        /*0018*/ 	.byte	0x04, 0x11
        /*001a*/ 	.short	(.L_9 - .L_8)
	.align		4
.L_8:
        /*001c*/ 	.word	index@($__internal_1_$__cuda_sm10x_tcgen05_guardrail_trap_phase_invalid_during_alloc)
        /*0020*/ 	.word	0x00000270


	//----- nvinfo : EIATTR_FRAME_SIZE
	.align		4
.L_9:
        /*0024*/ 	.byte	0x04, 0x11
        /*0026*/ 	.short	(.L_11 - .L_10)
	.align		4
.L_10:
        /*0028*/ 	.word	index@($__internal_0_$__cuda_sm10x_tcgen05_guardrail_trap_col_being_dealloced_not_returned_by_alloc)
        /*002c*/ 	.word	0x00000270


	//----- nvinfo : EIATTR_FRAME_SIZE
	.align		4
.L_11:
        /*0030*/ 	.byte	0x04, 0x11
        /*0032*/ 	.short	(.L_13 - .L_12)
	.align		4
.L_12:
        /*0034*/ 	.word	index@(attn_fwd)
        /*0038*/ 	.word	0x00000270


	//----- nvinfo : EIATTR_MIN_STACK_SIZE
	.align		4
.L_13:
        /*003c*/ 	.byte	0x04, 0x12
        /*003e*/ 	.short	(.L_15 - .L_14)
	.align		4
.L_14:
        /*0040*/ 	.word	index@(attn_fwd)
        /*0044*/ 	.word	0x00000270
.L_15:


//--------------------- .nv.info.attn_fwd         --------------------------
	.section	.nv.info.attn_fwd,"",@"SHT_CUDA_INFO"
	.sectionflags	@""
	.align	4


	//----- nvinfo : EIATTR_CUDA_API_VERSION
	.align		4
        /*0000*/ 	.byte	0x04, 0x37
        /*0002*/ 	.short	(.L_17 - .L_16)
.L_16:
        /*0004*/ 	.word	0x00000081


	//----- nvinfo : EIATTR_KPARAM_INFO
	.align		4
.L_17:
        /*0008*/ 	.byte	0x04, 0x17
        /*000a*/ 	.short	(.L_19 - .L_18)
.L_18:
        /*000c*/ 	.word	0x00000000
        /*0010*/ 	.short	0x0019
        /*0012*/ 	.short	0x0080
        /*0014*/ 	.byte	0x00, 0xf4, 0x21, 0x00


	//----- nvinfo : EIATTR_KPARAM_INFO
	.align		4
.L_19:
        /*0018*/ 	.byte	0x04, 0x17
        /*001a*/ 	.short	(.L_21 - .L_20)
.L_20:
        /*001c*/ 	.word	0x00000000
        /*0020*/ 	.short	0x0018
        /*0022*/ 	.short	0x0078
        /*0024*/ 	.byte	0x00, 0xf4, 0x21, 0x00


	//----- nvinfo : EIATTR_KPARAM_INFO
	.align		4
.L_21:
        /*0028*/ 	.byte	0x04, 0x17
        /*002a*/ 	.short	(.L_23 - .L_22)
.L_22:
        /*002c*/ 	.word	0x00000000
        /*0030*/ 	.short	0x0017
        /*0032*/ 	.short	0x0070
        /*0034*/ 	.byte	0x00, 0xf0, 0x11, 0x00


	//----- nvinfo : EIATTR_KPARAM_INFO
	.align		4
.L_23:
        /*0038*/ 	.byte	0x04, 0x17
        /*003a*/ 	.short	(.L_25 - .L_24)
.L_24:
        /*003c*/ 	.word	0x00000000
        /*0040*/ 	.short	0x0016
        /*0042*/ 	.short	0x006c
        /*0044*/ 	.byte	0x00, 0xf0, 0x11, 0x00


	//----- nvinfo : EIATTR_KPARAM_INFO
	.align		4
.L_25:
        /*0048*/ 	.byte	0x04, 0x17
        /*004a*/ 	.short	(.L_27 - .L_26)
.L_26:
        /*004c*/ 	.word	0x00000000
        /*0050*/ 	.short	0x0015
        /*0052*/ 	.short	0x0068
        /*0054*/ 	.byte	0x00, 0xf0, 0x11, 0x00


	//----- nvinfo : EIATTR_KPARAM_INFO
	.align		4
.L_27:
        /*0058*/ 	.byte	0x04, 0x17
        /*005a*/ 	.short	(.L_29 - .L_28)
.L_28:
        /*005c*/ 	.word	0x00000000
        /*0060*/ 	.short	0x0014
        /*0062*/ 	.short	0x0064
        /*0064*/ 	.byte	0x00, 0xf0, 0x11, 0x00


	//----- nvinfo : EIATTR_KPARAM_INFO
	.align		4
.L_29:
        /*0068*/ 	.byte	0x04, 0x17
        /*006a*/ 	.short	(.L_31 - .L_30)
.L_30:
        /*006c*/ 	.word	0x00000000
        /*0070*/ 	.short	0x0013
        /*0072*/ 	.short	0x0060
        /*0074*/ 	.byte	0x00, 0xf0, 0x11, 0x00


	//----- nvinfo : EIATTR_KPARAM_INFO
	.align		4
.L_31:
        /*0078*/ 	.byte	0x04, 0x17
        /*007a*/ 	.short	(.L_33 - .L_32)
.L_32:
        /*007c*/ 	.word	0x00000000
        /*0080*/ 	.short	0x0012
        /*0082*/ 	.short	0x005c
        /*0084*/ 	.byte	0x00, 0xf0, 0x11, 0x00


	//----- nvinfo : EIATTR_KPARAM_INFO
	.align		4
.L_33:
        /*0088*/ 	.byte	0x04, 0x17
        /*008a*/ 	.short	(.L_35 - .L_34)
.L_34:
        /*008c*/ 	.word	0x00000000
        /*0090*/ 	.short	0x0011
        /*0092*/ 	.short	0x0058
        /*0094*/ 	.byte	0x00, 0xf0, 0x11, 0x00


	//----- nvinfo : EIATTR_KPARAM_INFO
	.align		4
.L_35:
        /*0098*/ 	.byte	0x04, 0x17
        /*009a*/ 	.short	(.L_37 - .L_36)
.L_36:
        /*009c*/ 	.word	0x00000000
        /*00a0*/ 	.short	0x0010
        /*00a2*/ 	.short	0x0054
        /*00a4*/ 	.byte	0x00, 0xf0, 0x11, 0x00


	//----- nvinfo : EIATTR_KPARAM_INFO
	.align		4
.L_37:
        /*00a8*/ 	.byte	0x04, 0x17
        /*00aa*/ 	.short	(.L_39 - .L_38)
.L_38:
        /*00ac*/ 	.word	0x00000000
        /*00b0*/ 	.short	0x000f
        /*00b2*/ 	.short	0x0050
        /*00b4*/ 	.byte	0x00, 0xf0, 0x11, 0x00


	//----- nvinfo : EIATTR_KPARAM_INFO
	.align		4
.L_39:
        /*00b8*/ 	.byte	0x04, 0x17
        /*00ba*/ 	.short	(.L_41 - .L_40)
.L_40:
        /*00bc*/ 	.word	0x00000000
        /*00c0*/ 	.short	0x000e
        /*00c2*/ 	.short	0x004c
        /*00c4*/ 	.byte	0x00, 0xf0, 0x11, 0x00


	//----- nvinfo : EIATTR_KPARAM_INFO
	.align		4
.L_41:
        /*00c8*/ 	.byte	0x04, 0x17
        /*00ca*/ 	.short	(.L_43 - .L_42)
.L_42:
        /*00cc*/ 	.word	0x00000000
        /*00d0*/ 	.short	0x000d
        /*00d2*/ 	.short	0x0048
        /*00d4*/ 	.byte	0x00, 0xf0, 0x11, 0x00


	//----- nvinfo : EIATTR_KPARAM_INFO
	.align		4
.L_43:
        /*00d8*/ 	.byte	0x04, 0x17
        /*00da*/ 	.short	(.L_45 - .L_44)
.L_44:
        /*00dc*/ 	.word	0x00000000
        /*00e0*/ 	.short	0x000c
        /*00e2*/ 	.short	0x0044
        /*00e4*/ 	.byte	0x00, 0xf0, 0x11, 0x00


	//----- nvinfo : EIATTR_KPARAM_INFO
	.align		4
.L_45:
        /*00e8*/ 	.byte	0x04, 0x17
        /*00ea*/ 	.short	(.L_47 - .L_46)
.L_46:
        /*00ec*/ 	.word	0x00000000
        /*00f0*/ 	.short	0x000b
        /*00f2*/ 	.short	0x0040
        /*00f4*/ 	.byte	0x00, 0xf0, 0x11, 0x00


	//----- nvinfo : EIATTR_KPARAM_INFO
	.align		4
.L_47:
        /*00f8*/ 	.byte	0x04, 0x17
        /*00fa*/ 	.short	(.L_49 - .L_48)
.L_48:
        /*00fc*/ 	.word	0x00000000
        /*0100*/ 	.short	0x000a
        /*0102*/ 	.short	0x003c
        /*0104*/ 	.byte	0x00, 0xf0, 0x11, 0x00


	//----- nvinfo : EIATTR_KPARAM_INFO
	.align		4
.L_49:
        /*0108*/ 	.byte	0x04, 0x17
        /*010a*/ 	.short	(.L_51 - .L_50)
.L_50:
        /*010c*/ 	.word	0x00000000
        /*0110*/ 	.short	0x0009
        /*0112*/ 	.short	0x0038
        /*0114*/ 	.byte	0x00, 0xf0, 0x11, 0x00


	//----- nvinfo : EIATTR_KPARAM_INFO
	.align		4
.L_51:
        /*0118*/ 	.byte	0x04, 0x17
        /*011a*/ 	.short	(.L_53 - .L_52)
.L_52:
        /*011c*/ 	.word	0x00000000
        /*0120*/ 	.short	0x0008
        /*0122*/ 	.short	0x0034
        /*0124*/ 	.byte	0x00, 0xf0, 0x11, 0x00


	//----- nvinfo : EIATTR_KPARAM_INFO
	.align		4
.L_53:
        /*0128*/ 	.byte	0x04, 0x17
        /*012a*/ 	.short	(.L_55 - .L_54)
.L_54:
        /*012c*/ 	.word	0x00000000
        /*0130*/ 	.short	0x0007
        /*0132*/ 	.short	0x0030
        /*0134*/ 	.byte	0x00, 0xf0, 0x11, 0x00


	//----- nvinfo : EIATTR_KPARAM_INFO
	.align		4
.L_55:
        /*0138*/ 	.byte	0x04, 0x17
        /*013a*/ 	.short	(.L_57 - .L_56)
.L_56:
        /*013c*/ 	.word	0x00000000
        /*0140*/ 	.short	0x0006
        /*0142*/ 	.short	0x002c
        /*0144*/ 	.byte	0x00, 0xf0, 0x11, 0x00


	//----- nvinfo : EIATTR_KPARAM_INFO
	.align		4
.L_57:
        /*0148*/ 	.byte	0x04, 0x17
        /*014a*/ 	.short	(.L_59 - .L_58)
.L_58:
        /*014c*/ 	.word	0x00000000
        /*0150*/ 	.short	0x0005
        /*0152*/ 	.short	0x0028
        /*0154*/ 	.byte	0x00, 0xf0, 0x11, 0x00


	//----- nvinfo : EIATTR_KPARAM_INFO
	.align		4
.L_59:
        /*0158*/ 	.byte	0x04, 0x17
        /*015a*/ 	.short	(.L_61 - .L_60)
.L_60:
        /*015c*/ 	.word	0x00000000
        /*0160*/ 	.short	0x0004
        /*0162*/ 	.short	0x0020
        /*0164*/ 	.byte	0x00, 0xf4, 0x21, 0x00


	//----- nvinfo : EIATTR_KPARAM_INFO
	.align		4
.L_61:
        /*0168*/ 	.byte	0x04, 0x17
        /*016a*/ 	.short	(.L_63 - .L_62)
.L_62:
        /*016c*/ 	.word	0x00000000
        /*0170*/ 	.short	0x0003
        /*0172*/ 	.short	0x0018
        /*0174*/ 	.byte	0x00, 0xf4, 0x21, 0x00


	//----- nvinfo : EIATTR_KPARAM_INFO
	.align		4
.L_63:
        /*0178*/ 	.byte	0x04, 0x17
        /*017a*/ 	.short	(.L_65 - .L_64)
.L_64:
        /*017c*/ 	.word	0x00000000
        /*0180*/ 	.short	0x0002
        /*0182*/ 	.short	0x0010
        /*0184*/ 	.byte	0x00, 0xf4, 0x21, 0x00


	//----- nvinfo : EIATTR_KPARAM_INFO
	.align		4
.L_65:
        /*0188*/ 	.byte	0x04, 0x17
        /*018a*/ 	.short	(.L_67 - .L_66)
.L_66:
        /*018c*/ 	.word	0x00000000
        /*0190*/ 	.short	0x0001
        /*0192*/ 	.short	0x0008
        /*0194*/ 	.byte	0x00, 0xf4, 0x21, 0x00


	//----- nvinfo : EIATTR_KPARAM_INFO
	.align		4
.L_67:
        /*0198*/ 	.byte	0x04, 0x17
        /*019a*/ 	.short	(.L_69 - .L_68)
.L_68:
        /*019c*/ 	.word	0x00000000
        /*01a0*/ 	.short	0x0000
        /*01a2*/ 	.short	0x0000
        /*01a4*/ 	.byte	0x00, 0xf4, 0x21, 0x00


	//----- nvinfo : EIATTR_AT_ENTRY_FRAGMENTS
	.align		4
.L_69:
        /*01a8*/ 	.byte	0x04, 0x4f
        /*01aa*/ 	.short	(.L_71 - .L_70)


	//   ....[0]....
.L_70:
        /*01ac*/ 	.word	0x00000004


	//----- nvinfo : EIATTR_RESERVED_SMEM_USED
	.align		4
.L_71:
        /*01b0*/ 	.byte	0x01, 0x41
	.zero		2


	//----- nvinfo : EIATTR_SPARSE_MMA_MASK
	.align		4
        /*01b4*/ 	.byte	0x03, 0x50
        /*01b6*/ 	.short	0x0000


	//----- nvinfo : EIATTR_TCGEN05_1CTA_USED
	.align		4
        /*01b8*/ 	.byte	0x01, 0x51
	.zero		2


	//----- nvinfo : EIATTR_MAXREG_COUNT
	.align		4
        /*01bc*/ 	.byte	0x03, 0x1b
        /*01be*/ 	.short	0x00ff


	//----- nvinfo : EIATTR_NUM_BARRIERS
	.align		4
        /*01c0*/ 	.byte	0x02, 0x4c
        /*01c2*/ 	.byte	0x01
	.zero		1


	//----- nvinfo : EIATTR_ANNOTATIONS
	.align		4
        /*01c4*/ 	.byte	0x04, 0x55
        /*01c6*/ 	.short	(.L_73 - .L_72)


	//   ....[0]....
.L_72:
        /*01c8*/ 	.word	0x00000001
        /*01cc*/ 	.byte	0xf0, 0x1c, 0x00, 0x00, 0x01, 0x00, 0x00, 0x00, 0x20, 0x1d, 0x00, 0x00, 0x01, 0x00, 0x00, 0x00
        /* <DEDUP_REMOVED lines=109> */
        /*08ac*/ 	.byte	0x00, 0xca, 0x00, 0x00, 0x01, 0x00, 0x00, 0x00, 0x40, 0xca, 0x00, 0x00


	//----- nvinfo : EIATTR_INT_WARP_WIDE_INSTR_OFFSETS
	.align		4
.L_73:
        /*08b8*/ 	.byte	0x04, 0x31
        /*08ba*/ 	.short	(.L_75 - .L_74)


	//   ....[0]....
.L_74:
        /*08bc*/ 	.word	0x00002630


	//   ....[1]....
        /*08c0*/ 	.word	0x00002640


	//   ....[2]....
        /*08c4*/ 	.word	0x000032a0


	//   ....[3]....
        /*08c8*/ 	.word	0x00003330


	//   ....[4]....
        /*08cc*/ 	.word	0x000095d0


	//   ....[5]....
        /*08d0*/ 	.word	0x0000fc80


	//   ....[6]....
        /*08d4*/ 	.word	0x0000fcd0


	//----- nvinfo : EIATTR_COOP_GROUP_MASK_REGIDS
	.align		4
.L_75:
        /*08d8*/ 	.byte	0x04, 0x29
        /*08da*/ 	.short	(.L_77 - .L_76)


	//   ....[0]....
.L_76:
        /*08dc*/ 	.word	0xffffffff


	//   ....[1]....
        /*08e0*/ 	.word	0xffffffff


	//   ....[2]....
        /*08e4*/ 	.word	0xffffffff


	//   ....[3]....
        /*08e8*/ 	.word	0xffffffff


	//   ....[4]....
        /*08ec*/ 	.word	0xffffffff


	//   ....[5]....
        /*08f0*/ 	.word	0xffffffff


	//   ....[6]....
        /*08f4*/ 	.word	0xffffffff


	//   ....[7]....
        /*08f8*/ 	.word	0xffffffff


	//----- nvinfo : EIATTR_COOP_GROUP_INSTR_OFFSETS
	.align		4
.L_77:
        /*08fc*/ 	.byte	0x04, 0x28
        /*08fe*/ 	.short	(.L_79 - .L_78)


	//   ....[0]....
.L_78:
        /*0900*/ 	.word	0x00000060


	//   ....[1]....
        /*0904*/ 	.word	0x00000320


	//   ....[2]....
        /*0908*/ 	.word	0x00004360


	//   ....[3]....
        /*090c*/ 	.word	0x00006580


	//   ....[4]....
        /*0910*/ 	.word	0x00009e80


	//   ....[5]....
        /*0914*/ 	.word	0x0000af40


	//   ....[6]....
        /*0918*/ 	.word	0x0000fb10


	//   ....[7]....
        /*091c*/ 	.word	0x0000fd80


	//----- nvinfo : EIATTR_VRC_CTA_INIT_COUNT
	.align		4
.L_79:
        /*0920*/ 	.byte	0x02, 0x4a
        /*0922*/ 	.byte	0x80
	.zero		1


	//----- nvinfo : EIATTR_MBARRIER_INSTR_OFFSETS
	.align		4
        /*0924*/ 	.byte	0x04, 0x39
        /*0926*/ 	.short	(.L_81 - .L_80)


	//   ....[0]....
.L_80:
        /*0928*/ 	.word	0x00002aa0
        /*092c*/ 	.word	0x000000ff
        /*0930*/ 	.word	0x00000000
        /*0934*/ 	.short	0x0100
        /*0936*/ 	.byte	0x11
	.zero		1


	//   ....[1]....
        /*0938*/ 	.word	0x00003320
        /*093c*/ 	.word	0x000000ff
        /*0940*/ 	.word	0x00014008
        /*0944*/ 	.short	0x0100
        /*0946*/ 	.byte	0x0e
	.zero		1


	//   ....[2]....
        /*0948*/ 	.word	0x00003780
        /*094c*/ 	.word	0x000000ff
        /*0950*/ 	.word	0x0000c000
        /*0954*/ 	.short	0x0100
        /*0956*/ 	.byte	0x0e
	.zero		1


	//   ....[3]....
        /*0958*/ 	.word	0x000039d0
        /*095c*/ 	.word	0x000000ff
        /*0960*/ 	.word	0x0000c000
        /*0964*/ 	.short	0x010a
        /*0966*/ 	.byte	0x0e
	.zero		1


	//   ....[4]....
        /*0968*/ 	.word	0x00003aa0
        /*096c*/ 	.word	0x000000ff
        /*0970*/ 	.word	0x0000c000
        /*0974*/ 	.short	0x0108
        /*0976*/ 	.byte	0x0e
	.zero		1


	//   ....[5]....
        /*0978*/ 	.word	0x00009680
        /*097c*/ 	.word	0x000000ff
        /*0980*/ 	.word	0x00014010
        /*0984*/ 	.short	0x0100
        /*0986*/ 	.byte	0x0e
	.zero		1


	//   ....[6]....
        /*0988*/ 	.word	0x00009800
        /*098c*/ 	.word	0x000000ff
        /*0990*/ 	.word	0x00014010
        /*0994*/ 	.short	0x010a
        /*0996*/ 	.byte	0x0e
	.zero		1


	//   ....[7]....
        /*0998*/ 	.word	0x00009860
        /*099c*/ 	.word	0x000000ff
        /*09a0*/ 	.word	0x00014010
        /*09a4*/ 	.short	0x0108
        /*09a6*/ 	.byte	0x0e
	.zero		1


	//   ....[8]....
        /*09a8*/ 	.word	0x0000adf0
        /*09ac*/ 	.word	0x000000ff
        /*09b0*/ 	.word	0x00000000
        /*09b4*/ 	.short	0x010a
        /*09b6*/ 	.byte	0x11
	.zero		1


	//   ....[9]....
        /*09b8*/ 	.word	0x0000c9e0
        /*09bc*/ 	.word	0x000000ff
        /*09c0*/ 	.word	0x00000000
        /*09c4*/ 	.short	0x010a
        /*09c6*/ 	.byte	0x11
	.zero		1


	//   ....[10]....
        /*09c8*/ 	.word	0x0000ca80
        /*09cc*/ 	.word	0x000000ff
        /*09d0*/ 	.word	0x00014000
        /*09d4*/ 	.short	0x0108
        /*09d6*/ 	.byte	0x0e
	.zero		1


	//   ....[11]....
        /*09d8*/ 	.word	0x0000cae0
        /*09dc*/ 	.word	0x000000ff
        /*09e0*/ 	.word	0x00014008
        /*09e4*/ 	.short	0x0108
        /*09e6*/ 	.byte	0x0e
	.zero		1


	//   ....[12]....
        /*09e8*/ 	.word	0x0000fda0
        /*09ec*/ 	.word	0x000000ff
        /*09f0*/ 	.word	0x0000c000
        /*09f4*/ 	.short	0x010a
        /*09f6*/ 	.byte	0x0e
	.zero		1


	//   ....[13]....
        /*09f8*/ 	.word	0x0000fdd0
        /*09fc*/ 	.word	0x000000ff
        /*0a00*/ 	.word	0x00014010
        /*0a04*/ 	.short	0x010a
        /*0a06*/ 	.byte	0x0e
	.zero		1


	//   ....[14]....
        /*0a08*/ 	.word	0x0000fe00
        /*0a0c*/ 	.word	0x000000ff
        /*0a10*/ 	.word	0x00000000
        /*0a14*/ 	.short	0x010a
        /*0a16*/ 	.byte	0x11
	.zero		1


	//   ....[15]....
        /*0a18*/ 	.word	0x0000fe30
        /*0a1c*/ 	.word	0x000000ff
        /*0a20*/ 	.word	0x00000000
        /*0a24*/ 	.short	0x010a
        /*0a26*/ 	.byte	0x11
	.zero		1


	//----- nvinfo : EIATTR_NUM_MBARRIERS
	.align		4
.L_81:
        /*0a28*/ 	.byte	0x03, 0x38
        /*0a2a*/ 	.short	0xffff


	//----- nvinfo : EIATTR_EXIT_INSTR_OFFSETS
	.align		4
        /*0a2c*/ 	.byte	0x04, 0x1c
        /*0a2e*/ 	.short	(.L_83 - .L_82)


	//   ....[0]....
.L_82:
        /*0a30*/ 	.word	0x0000fd90


	//----- nvinfo : EIATTR_REQNTID
	.align		4
.L_83:
        /*0a34*/ 	.byte	0x04, 0x10
        /*0a36*/ 	.short	(.L_85 - .L_84)
.L_84:
        /*0a38*/ 	.word	0x00000100
        /*0a3c*/ 	.word	0x00000001
        /*0a40*/ 	.word	0x00000001


	//----- nvinfo : EIATTR_CRS_STACK_SIZE
	.align		4
.L_85:
        /*0a44*/ 	.byte	0x04, 0x1e
        /*0a46*/ 	.short	(.L_87 - .L_86)
.L_86:
        /*0a48*/ 	.word	0x00000000


	//----- nvinfo : EIATTR_CBANK_PARAM_SIZE
	.align		4
.L_87:
        /*0a4c*/ 	.byte	0x03, 0x19
        /*0a4e*/ 	.short	0x0088


	//----- nvinfo : EIATTR_PARAM_CBANK
	.align		4
        /*0a50*/ 	.byte	0x04, 0x0a
        /*0a52*/ 	.short	(.L_89 - .L_88)
	.align		4
.L_88:
        /*0a54*/ 	.word	index@(.nv.constant0.attn_fwd)
        /*0a58*/ 	.short	0x0380
        /*0a5a*/ 	.short	0x0088


	//----- nvinfo : EIATTR_SW_WAR
	.align		4
.L_89:
        /*0a5c*/ 	.byte	0x04, 0x36
        /*0a5e*/ 	.short	(.L_91 - .L_90)
.L_90:
        /*0a60*/ 	.word	0x00000008
.L_91:


//--------------------- .nv.compat                --------------------------
	.section	.nv.compat,"",@"SHT_CUDA_COMPAT_INFO"
	.align	4
        /*0000*/ 	.byte	0x02, 0x02, 0x02, 0x00, 0x02, 0x05, 0x05, 0x00, 0x02, 0x03, 0x00, 0x00, 0x02, 0x06, 0x01, 0x00


//--------------------- .nv.callgraph             --------------------------
	.section	.nv.callgraph,"",@"SHT_CUDA_CALLGRAPH"
	.align	4
	.sectionentsize	8
	.align		4
        /*0000*/ 	.word	0x00000000
	.align		4
        /*0004*/ 	.word	0xffffffff
	.align		4
        /*0008*/ 	.word	0x00000000
	.align		4
        /*000c*/ 	.word	0xfffffffe
	.align		4
        /*0010*/ 	.word	0x00000000
	.align		4
        /*0014*/ 	.word	0xfffffffd
	.align		4
        /*0018*/ 	.word	0x00000000
	.align		4
        /*001c*/ 	.word	0xfffffffc


//--------------------- .nv.constant4             --------------------------
	.section	.nv.constant4,"a",@progbits
	.align	8
	.align		8
.nv.constant4:
        /*0000*/ 	.dword	_$_str


//--------------------- .text.attn_fwd            --------------------------
	.section	.text.attn_fwd,"ax",@progbits
	.align	128
        .global         attn_fwd
        .type           attn_fwd,@function
        .size           attn_fwd,(.L_x_27 - attn_fwd)
        .other          attn_fwd,@"STO_CUDA_ENTRY STV_DEFAULT"
attn_fwd:
.text.attn_fwd:
[----:B------:R-:W0:Y:S01]  /*0000*/  LDC R1, c[0x0][0x37c] ;  /* 0x0000df00ff017b82 */ /* 0x000e220000000800 */
[----:B------:R-:W1:Y:S01]  /*0010*/  S2R R0, SR_TID.X ;  /* 0x0000000000007919 */ /* 0x000e620000002100 */
[----:B0-----:R-:W-:Y:S01]  /*0020*/  VIADD R1, R1, 0xfffffd90 ;  /* 0xfffffd9001017836 */ /* 0x001fe20000000000 */
[----:B-1----:R-:W-:-:S13]  /*0030*/  ISETP.GE.U32.AND P0, PT, R0, 0x20, PT ;  /* 0x000000200000780c */ /* 0x002fda0003f06070 */
[----:B------:R-:W-:Y:S05]  /*0040*/  @P0 BRA `(.L_x_0) ;  /* 0x0000000000b80947 */ /* 0x000fea0003800000 */
[----:B------:R-:W0:Y:S01]  /*0050*/  S2UR UR6, SR_CgaCtaId ;  /* 0x00000000000679c3 */ /* 0x000e220000008800 */
[----:B------:R-:W-:Y:S01]  /*0060*/  NOP ;  /* 0x0000000000007918 */ /* 0x000fe20000000000 */
[----:B------:R-:W-:Y:S02]  /*0070*/  UMOV UR4, 0x40 ;  /* 0x0000004000047882 */ /* 0x000fe40000000000 */
[----:B0-----:R-:W-:-:S09]  /*0080*/  ULEA UR4, UR6, UR4, 0x18 ;  /* 0x0000000406047291 */ /* 0x001fd2000f8ec0ff */
[----:B------:R-:W0:Y:S01]  /*0090*/  LDS.U8 R0, [UR4] ;  /* 0x00000004ff007984 */ /* 0x000e220008000000 */
[----:B------:R-:W-:Y:S02]  /*00a0*/  UMOV UR4, 0x400 ;  /* 0x0000040000047882 */ /* 0x000fe40000000000 */
[----:B------:R-:W-:Y:S01]  /*00b0*/  ULEA UR4, UR6, UR4, 0x18 ;  /* 0x0000000406047291 */ /* 0x000fe2000f8ec0ff */
[----:B0-----:R-:W-:-:S13]  /*00c0*/  ISETP.NE.AND P1, PT, R0, RZ, PT ;  /* 0x000000ff0000720c */ /* 0x001fda0003f25270 */
[----:B------:R-:W-:Y:S05]  /*00d0*/  @P1 BRA `(.L_x_1) ;  /* 0x00000000007c1947 */ /* 0x000fea0003800000 */
[----:B------:R-:W-:-:S13]  /*00e0*/  ELECT P1, URZ, PT ;  /* 0x0000000000ff782f */ /* 0x000fda0003820000 */
[----:B------:R-:W-:Y:S05]  /*00f0*/  @!P1 BRA `(.L_x_2) ;  /* 0x0000000000849947 */ /* 0x000fea0003800000 */
[----:B------:R-:W-:Y:S01]  /*0100*/  UMOV UR5, 0x8 ;  /* 0x0000000800057882 */ /* 0x000fe20000000000 */
[----:B------:R-:W-:Y:S02]  /*0110*/  IMAD.MOV.U32 R4, RZ, RZ, 0x1 ;  /* 0x00000001ff047424 */ /* 0x000fe400078e00ff */
[----:B------:R-:W-:Y:S02]  /*0120*/  IMAD.MOV.U32 R5, RZ, RZ, 0xff ;  /* 0x000000ffff057424 */ /* 0x000fe400078e00ff */
[----:B------:R-:W-:Y:S04]  /*0130*/  DEPBAR.LE SB0, 0x36 ;  /* 0x00008d800000791a */ /* 0x000fe80000000000 */
[----:B------:R-:W0:Y:S02]  /*0140*/  UTCATOMSWS.FIND_AND_SET.ALIGN UP0, UR5, UR5 ;  /* 0x00000005000575e3 */ /* 0x000e240008000800 */
[----:B0-----:R-:W-:-:S04]  /*0150*/  PLOP3.LUT P1, PT, PT, PT, UP0, 0x80, 0x8 ;  /* 0x000000000008781c */ /* 0x001fc80003f2f008 */
[----:B------:R-:W-:-:S04]  /*0160*/  SEL R0, RZ, 0xffffffff, !P1 ;  /* 0xffffffffff007807 */ /* 0x000fc80004800000 */
[----:B------:R-:W-:Y:S01]  /*0170*/  ISETP.NE.AND P1, PT, R0, RZ, PT ;  /* 0x000000ff0000720c */ /* 0x000fe20003f25270 */
[----:B------:R-:W-:-:S12]  /*0180*/  IMAD.U32 R0, RZ, RZ, UR5 ;  /* 0x00000005ff007e24 */ /* 0x000fd8000f8e00ff */
[----:B------:R-:W-:Y:S05]  /*0190*/  @P1 BRA `(.L_x_3) ;  /* 0x0000000000241947 */ /* 0x000fea0003800000 */
.L_x_4:
[----:B------:R-:W-:Y:S05]  /*01a0*/  NANOSLEEP 0x64 ;  /* 0x000000640000795d */ /* 0x000fea0003800000 */
[----:B------:R-:W-:-:S05]  /*01b0*/  UMOV UR5, 0x8 ;  /* 0x0000000800057882 */ /* 0x000fca0000000000 */
[----:B------:R-:W-:Y:S04]  /*01c0*/  DEPBAR.LE SB0, 0x36 ;  /* 0x00008d800000791a */ /* 0x000fe80000000000 */
[----:B------:R-:W0:Y:S02]  /*01d0*/  UTCATOMSWS.FIND_AND_SET.ALIGN UP0, UR5, UR5 ;  /* 0x00000005000575e3 */ /* 0x000e240008000800 */
[----:B0-----:R-:W-:-:S04]  /*01e0*/  PLOP3.LUT P1, PT, PT, PT, UP0, 0x80, 0x8 ;  /* 0x000000000008781c */ /* 0x001fc80003f2f008 */
[----:B------:R-:W-:-:S04]  /*01f0*/  SEL R0, RZ, 0xffffffff, !P1 ;  /* 0xffffffffff007807 */ /* 0x000fc80004800000 */
[----:B------:R-:W-:Y:S01]  /*0200*/  ISETP.NE.AND P1, PT, R0, RZ, PT ;  /* 0x000000ff0000720c */ /* 0x000fe20003f25270 */
[----:B------:R-:W-:-:S12]  /*0210*/  IMAD.U32 R0, RZ, RZ, UR5 ;  /* 0x00000005ff007e24 */ /* 0x000fd8000f8e00ff */
[----:B------:R-:W-:Y:S05]  /*0220*/  @!P1 BRA `(.L_x_4) ;  /* 0xfffffffc00dc9947 */ /* 0x000fea000383ffff */
.L_x_3:
[C---:B------:R-:W-:Y:S01]  /*0230*/  VIADD R3, R0.reuse, 0x10 ;  /* 0x0000001000037836 */ /* 0x040fe20000000000 */
[----:B------:R-:W-:Y:S01]  /*0240*/  UMOV UR5, 0x50 ;  /* 0x0000005000057882 */ /* 0x000fe20000000000 */
[----:B------:R-:W-:Y:S01]  /*0250*/  SHF.L.U32 R2, R5, R0, RZ ;  /* 0x0000000005027219 */ /* 0x000fe200000006ff */
[----:B------:R-:W-:Y:S01]  /*0260*/  ULEA UR5, UR6, UR5, 0x18 ;  /* 0x0000000506057291 */ /* 0x000fe2000f8ec0ff */
[----:B------:R-:W-:Y:S01]  /*0270*/  IMAD.SHL.U32 R0, R0, 0x20, RZ ;  /* 0x0000002000007824 */ /* 0x000fe200078e00ff */
[----:B------:R-:W-:-:S04]  /*0280*/  SHF.L.U32 R3, R4, R3, RZ ;  /* 0x0000000304037219 */ /* 0x000fc800000006ff */
[----:B------:R-:W-:-:S05]  /*0290*/  LOP3.LUT R2, R3, R2, RZ, 0xfc, !PT ;  /* 0x0000000203027212 */ /* 0x000fca00078efcff */
[----:B------:R0:W-:Y:S04]  /*02a0*/  ATOMS.OR RZ, [UR5], R2 ;  /* 0x00000002ffff798c */ /* 0x0001e8000b000005 */
[----:B------:R0:W-:Y:S01]  /*02b0*/  STS [UR4], R0 ;  /* 0x00000000ff007988 */ /* 0x0001e20008000804 */
[----:B------:R-:W-:Y:S05]  /*02c0*/  BRA `(.L_x_2) ;  /* 0x0000000000107947 */ /* 0x000fea0003800000 */
.L_x_1:
[----:B------:R-:W-:Y:S01]  /*02d0*/  IMAD.MOV.U32 R0, RZ, RZ, -0x1 ;  /* 0xffffffffff007424 */ /* 0x000fe200078e00ff */
[----:B------:R-:W-:-:S04]  /*02e0*/  MOV R2, 0x310 ;  /* 0x0000031000027802 */ /* 0x000fc80000000f00 */
[----:B------:R0:W-:Y:S03]  /*02f0*/  STS [UR4], R0 ;  /* 0x00000000ff007988 */ /* 0x0001e60008000804 */
[----:B0-----:R-:W-:Y:S05]  /*0300*/  CALL.REL.NOINC `($__internal_1_$__cuda_sm10x_tcgen05_guardrail_trap_phase_invalid_during_alloc) ;  /* 0x000000f800e07944 */ /* 0x001fea0003c00000 */
.L_x_2:
[----:B------:R-:W-:Y:S05]  /*0310*/  WARPSYNC.ALL ;  /* 0x0000000000007948 */ /* 0x000fea0003800000 */
[----:B------:R-:W-:Y:S01]  /*0320*/  NOP ;  /* 0x0000000000007918 */ /* 0x000fe20000000000 */
.L_x_0:
[----:B------:R-:W1:Y:S01]  /*0330*/  S2R R86, SR_TID.X ;  /* 0x0000000000567919 */ /* 0x000e620000002100 */
[----:B------:R-:W2:Y:S01]  /*0340*/  S2UR UR9, SR_CTAID.Y ;  /* 0x00000000000979c3 */ /* 0x000ea20000002600 */
[----:B------:R-:W2:Y:S01]  /*0350*/  LDCU.64 UR4, c[0x0][0x3b0] ;  /* 0x00007600ff0477ac */ /* 0x000ea20008000a00 */
[----:B------:R-:W3:Y:S01]  /*0360*/  S2R R3, SR_CTAID.X ;  /* 0x0000000000037919 */ /* 0x000ee20000002500 */
[----:B------:R-:W-:Y:S01]  /*0370*/  UMOV UR14, 0x400 ;  /* 0x00000400000e7882 */ /* 0x000fe20000000000 */
[----:B------:R-:W4:Y:S04]  /*0380*/  LDCU.64 UR34, c[0x0][0x358] ;  /* 0x00006b00ff2277ac */ /* 0x000f280008000a00 */
[----:B------:R-:W0:Y:S08]  /*0390*/  LDC R51, c[0x0][0x3b8] ;  /* 0x0000ee00ff337b82 */ /* 0x000e300000000800 */
[----:B------:R-:W0:Y:S08]  /*03a0*/  S2UR UR6, SR_CgaCtaId ;  /* 0x00000000000679c3 */ /* 0x000e300000008800 */
[----:B------:R-:W4:Y:S01]  /*03b0*/  LDC.64 R6, c[0x0][0x380] ;  /* 0x0000e000ff067b82 */ /* 0x000f220000000a00 */
[----:B--2---:R-:W-:Y:S01]  /*03c0*/  UIMAD UR4, UR9, UR4, URZ ;  /* 0x00000004090472a4 */ /* 0x004fe2000f8e02ff */
[----:B-1----:R-:W-:-:S06]  /*03d0*/  LOP3.LUT R68, R86, 0x7f, RZ, 0xc0, !PT ;  /* 0x0000007f56447812 */ /* 0x002fcc00078ec0ff */
[----:B------:R-:W1:Y:S01]  /*03e0*/  LDC.64 R216, c[0x0][0x388] ;  /* 0x0000e200ffd87b82 */ /* 0x000e620000000a00 */
[----:B------:R-:W-:Y:S01]  /*03f0*/  SHF.R.U32.HI R70, RZ, 0x7, R86 ;  /* 0x00000007ff467819 */ /* 0x000fe20000011656 */
[----:B0--3--:R-:W-:-:S03]  /*0400*/  IMAD R0, R3, 0x80, R68 ;  /* 0x0000008003007824 */ /* 0x009fc600078e0244 */
[----:B------:R-:W-:Y:S01]  /*0410*/  SGXT.U32 R70, R70, 0x1 ;  /* 0x000000014646781a */ /* 0x000fe20000000000 */
[----:B------:R-:W-:Y:S01]  /*0420*/  IMAD R5, R0, UR5, RZ ;  /* 0x0000000500057c24 */ /* 0x000fe2000f8e02ff */
[----:B------:R-:W-:-:S03]  /*0430*/  USHF.R.S32.HI UR5, URZ, 0x1f, UR4 ;  /* 0x0000001fff057899 */ /* 0x000fc60008011404 */
[----:B------:R-:W-:Y:S01]  /*0440*/  IMAD R0, R70, R51, RZ ;  /* 0x0000003346007224 */ /* 0x000fe200078e02ff */
[----:B------:R-:W-:Y:S01]  /*0450*/  ULEA UR14, UR6, UR14, 0x18 ;  /* 0x0000000e060e7291 */ /* 0x000fe2000f8ec0ff */
[----:B------:R-:W-:Y:S01]  /*0460*/  BAR.SYNC.DEFER_BLOCKING 0x0 ;  /* 0x0000000000007b1d */ /* 0x000fe20000010000 */
[----:B------:R-:W-:Y:S01]  /*0470*/  SHF.R.S32.HI R2, RZ, 0x1f, R5 ;  /* 0x0000001fff027819 */ /* 0x000fe20000011405 */
[----:B------:R-:W-:Y:S01]  /*0480*/  IMAD R4, R51, 0x2, R0 ;  /* 0x0000000233047824 */ /* 0x000fe200078e0200 */
[----:B----4-:R-:W-:-:S03]  /*0490*/  IADD3 R3, P1, P2, R5, UR4, R6 ;  /* 0x0000000405037c10 */ /* 0x010fc6000fa3e006 */
[C---:B------:R-:W-:Y:S01]  /*04a0*/  IMAD R14, R51.reuse, 0x2, R4 ;  /* 0x00000002330e7824 */ /* 0x040fe200078e0204 */
[----:B------:R-:W0:Y:S01]  /*04b0*/  LDCU UR4, c[0x0][0x3c8] ;  /* 0x00007900ff0477ac */ /* 0x000e220008000800 */
[----:B------:R-:W-:Y:S02]  /*04c0*/  IADD3.X R2, PT, PT, R2, UR5, R7, P1, P2 ;  /* 0x0000000502027c10 */ /* 0x000fe40008fe4407 */
[-C--:B------:R-:W-:Y:S02]  /*04d0*/  IADD3 R8, P2, PT, R4, R3.reuse, RZ ;  /* 0x0000000304087210 */ /* 0x080fe40007f5e0ff */
[-C--:B------:R-:W-:Y:S02]  /*04e0*/  IADD3 R6, P1, PT, R0, R3.reuse, RZ ;  /* 0x0000000300067210 */ /* 0x080fe40007f3e0ff */
[-C--:B------:R-:W-:Y:S01]  /*04f0*/  LEA.HI.X.SX32 R9, R4, R2.reuse, 0x1, P2 ;  /* 0x0000000204097211 */ /* 0x080fe200010f0eff */
[C---:B------:R-:W-:Y:S01]  /*0500*/  IMAD R4, R51.reuse, 0x2, R14 ;  /* 0x0000000233047824 */ /* 0x040fe200078e020e */
[----:B------:R-:W-:Y:S01]  /*0510*/  LEA.HI.X.SX32 R7, R0, R2, 0x1, P1 ;  /* 0x0000000200077211 */ /* 0x000fe200008f0eff */
[----:B------:R-:W2:Y:S01]  /*0520*/  LDS R69, [UR14] ;  /* 0x0000000eff457984 */ /* 0x000ea20008000800 */
[----:B------:R-:W-:Y:S01]  /*0530*/  BAR.SYNC.DEFER_BLOCKING 0x0 ;  /* 0x0000000000007b1d */ /* 0x000fe20000010000 */
[----:B------:R-:W-:Y:S01]  /*0540*/  IMAD R16, R51, 0x2, R4 ;  /* 0x0000000233107824 */ /* 0x000fe200078e0204 */
[----:B------:R-:W-:-:S03]  /*0550*/  IADD3 R10, P1, PT, R14, R3, RZ ;  /* 0x000000030e0a7210 */ /* 0x000fc60007f3e0ff */
[C---:B------:R-:W-:Y:S01]  /*0560*/  IMAD R18, R51.reuse, 0x2, R16 ;  /* 0x0000000233127824 */ /* 0x040fe200078e0210 */
[-C--:B------:R-:W-:Y:S02]  /*0570*/  LEA.HI.X.SX32 R11, R14, R2.reuse, 0x1, P1 ;  /* 0x000000020e0b7211 */ /* 0x080fe400008f0eff */
[-C--:B------:R-:W-:Y:S01]  /*0580*/  IADD3 R14, P1, PT, R16, R3.reuse, RZ ;  /* 0x00000003100e7210 */ /* 0x080fe20007f3e0ff */
[C---:B------:R-:W-:Y:S01]  /*0590*/  IMAD R22, R51.reuse, 0x2, R18 ;  /* 0x0000000233167824 */ /* 0x040fe200078e0212 */
[-C--:B------:R-:W-:Y:S02]  /*05a0*/  IADD3 R12, P2, PT, R4, R3.reuse, RZ ;  /* 0x00000003040c7210 */ /* 0x080fe40007f5e0ff */
[-C--:B------:R-:W-:Y:S01]  /*05b0*/  LEA.HI.X.SX32 R15, R16, R2.reuse, 0x1, P1 ;  /* 0x00000002100f7211 */ /* 0x080fe200008f0eff */
[C---:B------:R-:W-:Y:S01]  /*05c0*/  IMAD R24, R51.reuse, 0x2, R22 ;  /* 0x0000000233187824 */ /* 0x040fe200078e0216 */
[----:B------:R-:W-:Y:S02]  /*05d0*/  IADD3 R16, P1, PT, R18, R3, RZ ;  /* 0x0000000312107210 */ /* 0x000fe40007f3e0ff */
[-C--:B------:R-:W-:Y:S01]  /*05e0*/  LEA.HI.X.SX32 R13, R4, R2.reuse, 0x1, P2 ;  /* 0x00000002040d7211 */ /* 0x080fe200010f0eff */
[----:B------:R-:W-:Y:S01]  /*05f0*/  IMAD R26, R51, 0x2, R24 ;  /* 0x00000002331a7824 */ /* 0x000fe200078e0218 */
[----:B------:R-:W-:-:S02]  /*0600*/  LEA.HI.X.SX32 R17, R18, R2, 0x1, P1 ;  /* 0x0000000212117211 */ /* 0x000fc400008f0eff */
[CC--:B------:R-:W-:Y:S01]  /*0610*/  IADD3 R18, P1, PT, R22.reuse, R3.reuse, RZ ;  /* 0x0000000316127210 */ /* 0x0c0fe20007f3e0ff */
[----:B------:R-:W5:Y:S03]  /*0620*/  LDG.E.U8 R5, desc[UR34][R6.64] ;  /* 0x0000002206057981 */ /* 0x000f66000c1e1100 */
[----:B------:R-:W-:Y:S02]  /*0630*/  LEA.HI.X.SX32 R19, R22, R2, 0x1, P1 ;  /* 0x0000000216137211 */ /* 0x000fe400008f0eff */
[-C--:B------:R-:W-:Y:S01]  /*0640*/  IADD3 R20, P2, PT, R24, R3.reuse, RZ ;  /* 0x0000000318147210 */ /* 0x080fe20007f5e0ff */
[----:B------:R-:W5:Y:S01]  /*0650*/  LDG.E.U8 R0, desc[UR34][R8.64] ;  /* 0x0000002208007981 */ /* 0x000f62000c1e1100 */
[----:B------:R-:W-:-:S03]  /*0660*/  IADD3 R22, P1, PT, R26, R3, RZ ;  /* 0x000000031a167210 */ /* 0x000fc60007f3e0ff */
[----:B------:R-:W5:Y:S04]  /*0670*/  LDG.E.U8 R4, desc[UR34][R10.64] ;  /* 0x000000220a047981 */ /* 0x000f68000c1e1100 */
[----:B------:R3:W5:Y:S04]  /*0680*/  LDG.E.U8 R6, desc[UR34][R12.64] ;  /* 0x000000220c067981 */ /* 0x000768000c1e1100 */
[----:B------:R4:W5:Y:S01]  /*0690*/  LDG.E.U8 R7, desc[UR34][R14.64] ;  /* 0x000000220e077981 */ /* 0x000962000c1e1100 */
[----:B------:R-:W-:-:S03]  /*06a0*/  LEA.HI.X.SX32 R21, R24, R2, 0x1, P2 ;  /* 0x0000000218157211 */ /* 0x000fc600010f0eff */
[----:B------:R0:W5:Y:S01]  /*06b0*/  LDG.E.U8 R8, desc[UR34][R16.64] ;  /* 0x0000002210087981 */ /* 0x000162000c1e1100 */
[C---:B---3--:R-:W-:Y:S01]  /*06c0*/  IMAD R12, R51.reuse, 0x2, R26 ;  /* 0x00000002330c7824 */ /* 0x048fe200078e021a */
[-C--:B------:R-:W-:Y:S02]  /*06d0*/  LEA.HI.X.SX32 R23, R26, R2.reuse, 0x1, P1 ;  /* 0x000000021a177211 */ /* 0x080fe400008f0eff */
[----:B------:R3:W5:Y:S01]  /*06e0*/  LDG.E.U8 R9, desc[UR34][R18.64] ;  /* 0x0000002212097981 */ /* 0x000762000c1e1100 */
[C---:B----4-:R-:W-:Y:S01]  /*06f0*/  IMAD R14, R51.reuse, 0x2, R12 ;  /* 0x00000002330e7824 */ /* 0x050fe200078e020c */
[C---:B------:R-:W-:Y:S02]  /*0700*/  IADD3 R24, P1, PT, R12.reuse, R3, RZ ;  /* 0x000000030c187210 */ /* 0x040fe40007f3e0ff */
[----:B------:R4:W5:Y:S01]  /*0710*/  LDG.E.U8 R10, desc[UR34][R20.64] ;  /* 0x00000022140a7981 */ /* 0x000962000c1e1100 */
[----:B------:R-:W-:Y:S01]  /*0720*/  IMAD R28, R51, 0x2, R14 ;  /* 0x00000002331c7824 */ /* 0x000fe200078e020e */
[----:B------:R-:W-:-:S02]  /*0730*/  LEA.HI.X.SX32 R25, R12, R2, 0x1, P1 ;  /* 0x000000020c197211 */ /* 0x000fc400008f0eff */
[----:B------:R1:W5:Y:S01]  /*0740*/  LDG.E.U8 R11, desc[UR34][R22.64] ;  /* 0x00000022160b7981 */ /* 0x000362000c1e1100 */
[-C--:B0-----:R-:W-:Y:S01]  /*0750*/  IADD3 R16, P1, PT, R14, R3.reuse, RZ ;  /* 0x000000030e107210 */ /* 0x081fe20007f3e0ff */
[C---:B------:R-:W-:Y:S01]  /*0760*/  IMAD R30, R51.reuse, 0x2, R28 ;  /* 0x00000002331e7824 */ /* 0x040fe200078e021c */
[-C--:B------:R-:W-:Y:S01]  /*0770*/  IADD3 R26, P2, PT, R28, R3.reuse, RZ ;  /* 0x000000031c1a7210 */ /* 0x080fe20007f5e0ff */
[----:B------:R0:W5:Y:S01]  /*0780*/  LDG.E.U8 R12, desc[UR34][R24.64] ;  /* 0x00000022180c7981 */ /* 0x000162000c1e1100 */
[-C--:B------:R-:W-:Y:S02]  /*0790*/  LEA.HI.X.SX32 R17, R14, R2.reuse, 0x1, P1 ;  /* 0x000000020e117211 */ /* 0x080fe400008f0eff */
[-C--:B------:R-:W-:Y:S01]  /*07a0*/  LEA.HI.X.SX32 R27, R28, R2.reuse, 0x1, P2 ;  /* 0x000000021c1b7211 */ /* 0x080fe200010f0eff */
[C---:B------:R-:W-:Y:S01]  /*07b0*/  IMAD R28, R51.reuse, 0x2, R30 ;  /* 0x00000002331c7824 */ /* 0x040fe200078e021e */
[CC--:B---3--:R-:W-:Y:S01]  /*07c0*/  IADD3 R18, P1, PT, R30.reuse, R3.reuse, RZ ;  /* 0x000000031e127210 */ /* 0x0c8fe20007f3e0ff */
[----:B------:R-:W5:Y:S03]  /*07d0*/  LDG.E.U8 R13, desc[UR34][R16.64] ;  /* 0x00000022100d7981 */ /* 0x000f66000c1e1100 */
[-C--:B------:R-:W-:Y:S01]  /*07e0*/  LEA.HI.X.SX32 R19, R30, R2.reuse, 0x1, P1 ;  /* 0x000000021e137211 */ /* 0x080fe200008f0eff */
[C---:B------:R-:W-:Y:S01]  /*07f0*/  IMAD R30, R51.reuse, 0x2, R28 ;  /* 0x00000002331e7824 */ /* 0x040fe200078e021c */
[CC--:B----4-:R-:W-:Y:S01]  /*0800*/  IADD3 R20, P1, PT, R28.reuse, R3.reuse, RZ ;  /* 0x000000031c147210 */ /* 0x0d0fe20007f3e0ff */
[----:B------:R3:W5:Y:S03]  /*0810*/  LDG.E.U8 R14, desc[UR34][R26.64] ;  /* 0x000000221a0e7981 */ /* 0x000766000c1e1100 */
[-C--:B------:R-:W-:Y:S01]  /*0820*/  LEA.HI.X.SX32 R21, R28, R2.reuse, 0x1, P1 ;  /* 0x000000021c157211 */ /* 0x080fe200008f0eff */
[C---:B------:R-:W-:Y:S01]  /*0830*/  IMAD R28, R51.reuse, 0x2, R30 ;  /* 0x00000002331c7824 */ /* 0x040fe200078e021e */
[-C--:B-1----:R-:W-:Y:S01]  /*0840*/  IADD3 R22, P1, PT, R30, R3.reuse, RZ ;  /* 0x000000031e167210 */ /* 0x082fe20007f3e0ff */
[----:B------:R-:W5:Y:S02]  /*0850*/  LDG.E.U8 R15, desc[UR34][R18.64] ;  /* 0x00000022120f7981 */ /* 0x000f64000c1e1100 */
[C---:B------:R-:W-:Y:S01]  /*0860*/  IMAD R32, R51.reuse, 0x2, R28 ;  /* 0x0000000233207824 */ /* 0x040fe200078e021c */
[----:B0-----:R-:W-:Y:S01]  /*0870*/  IADD3 R24, P2, PT, R28, R3, RZ ;  /* 0x000000031c187210 */ /* 0x001fe20007f5e0ff */
[----:B------:R-:W5:Y:S01]  /*0880*/  LDG.E.U8 R16, desc[UR34][R20.64] ;  /* 0x0000002214107981 */ /* 0x000f62000c1e1100 */
[-C--:B------:R-:W-:Y:S01]  /*0890*/  LEA.HI.X.SX32 R23, R30, R2.reuse, 0x1, P1 ;  /* 0x000000021e177211 */ /* 0x080fe200008f0eff */
[----:B------:R-:W-:Y:S01]  /*08a0*/  IMAD R30, R51, 0x2, R32 ;  /* 0x00000002331e7824 */ /* 0x000fe200078e0220 */
[----:B------:R-:W-:-:S02]  /*08b0*/  LEA.HI.X.SX32 R25, R28, R2, 0x1, P2 ;  /* 0x000000021c197211 */ /* 0x000fc400010f0eff */
[CC--:B------:R-:W-:Y:S01]  /*08c0*/  IADD3 R28, P1, PT, R32.reuse, R3.reuse, RZ ;  /* 0x00000003201c7210 */ /* 0x0c0fe20007f3e0ff */
[C---:B------:R-:W-:Y:S01]  /*08d0*/  IMAD R34, R51.reuse, 0x2, R30 ;  /* 0x0000000233227824 */ /* 0x040fe200078e021e */
[----:B------:R-:W5:Y:S02]  /*08e0*/  LDG.E.U8 R17, desc[UR34][R22.64] ;  /* 0x0000002216117981 */ /* 0x000f64000c1e1100 */
[-C--:B------:R-:W-:Y:S01]  /*08f0*/  LEA.HI.X.SX32 R29, R32, R2.reuse, 0x1, P1 ;  /* 0x00000002201d7211 */ /* 0x080fe200008f0eff */
[C---:B------:R-:W-:Y:S01]  /*0900*/  IMAD R36, R51.reuse, 0x2, R34 ;  /* 0x0000000233247824 */ /* 0x040fe200078e0222 */
[CC--:B---3--:R-:W-:Y:S01]  /*0910*/  IADD3 R26, P1, PT, R30.reuse, R3.reuse, RZ ;  /* 0x000000031e1a7210 */ /* 0x0c8fe20007f3e0ff */
[----:B------:R0:W5:Y:S02]  /*0920*/  LDG.E.U8 R18, desc[UR34][R24.64] ;  /* 0x0000002218127981 */ /* 0x000164000c1e1100 */
[----:B------:R-:W-:Y:S01]  /*0930*/  IMAD R38, R51, 0x2, R36 ;  /* 0x0000000233267824 */ /* 0x000fe200078e0224 */
[----:B------:R-:W-:Y:S01]  /*0940*/  LEA.HI.X.SX32 R27, R30, R2, 0x1, P1 ;  /* 0x000000021e1b7211 */ /* 0x000fe200008f0eff */
[----:B------:R1:W5:Y:S01]  /*0950*/  LDG.E.U8 R19, desc[UR34][R28.64] ;  /* 0x000000221c137981 */ /* 0x000362000c1e1100 */
[----:B------:R-:W-:-:S02]  /*0960*/  IADD3 R30, P1, PT, R34, R3, RZ ;  /* 0x00000003221e7210 */ /* 0x000fc40007f3e0ff */
[-C--:B------:R-:W-:Y:S01]  /*0970*/  IADD3 R32, P2, PT, R36, R3.reuse, RZ ;  /* 0x0000000324207210 */ /* 0x080fe20007f5e0ff */
[----:B------:R3:W5:Y:S01]  /*0980*/  LDG.E.U8 R20, desc[UR34][R26.64] ;  /* 0x000000221a147981 */ /* 0x000762000c1e1100 */
[----:B------:R-:W-:Y:S01]  /*0990*/  LEA.HI.X.SX32 R31, R34, R2, 0x1, P1 ;  /* 0x00000002221f7211 */ /* 0x000fe200008f0eff */
[----:B0-----:R-:W-:Y:S01]  /*09a0*/  IMAD R24, R51, 0x2, R38 ;  /* 0x0000000233187824 */ /* 0x001fe200078e0226 */
[----:B------:R-:W-:-:S03]  /*09b0*/  IADD3 R34, P1, PT, R38, R3, RZ ;  /* 0x0000000326227210 */ /* 0x000fc60007f3e0ff */
[C---:B------:R-:W-:Y:S01]  /*09c0*/  IMAD R40, R51.reuse, 0x2, R24 ;  /* 0x0000000233287824 */ /* 0x040fe200078e0218 */
[-C--:B------:R-:W-:Y:S01]  /*09d0*/  LEA.HI.X.SX32 R35, R38, R2.reuse, 0x1, P1 ;  /* 0x0000000226237211 */ /* 0x080fe200008f0eff */
[----:B------:R0:W5:Y:S01]  /*09e0*/  LDG.E.U8 R21, desc[UR34][R30.64] ;  /* 0x000000221e157981 */ /* 0x000162000c1e1100 */
[-C--:B-1----:R-:W-:Y:S01]  /*09f0*/  IADD3 R28, P1, PT, R24, R3.reuse, RZ ;  /* 0x00000003181c7210 */ /* 0x082fe20007f3e0ff */
[C---:B------:R-:W-:Y:S01]  /*0a00*/  IMAD R42, R51.reuse, 0x2, R40 ;  /* 0x00000002332a7824 */ /* 0x040fe200078e0228 */
[-C--:B------:R-:W-:Y:S01]  /*0a10*/  LEA.HI.X.SX32 R33, R36, R2.reuse, 0x1, P2 ;  /* 0x0000000224217211 */ /* 0x080fe200010f0eff */
[----:B------:R-:W5:Y:S01]  /*0a20*/  LDG.E.U8 R23, desc[UR34][R34.64] ;  /* 0x0000002222177981 */ /* 0x000f62000c1e1100 */
[----:B------:R-:W-:Y:S01]  /*0a30*/  LEA.HI.X.SX32 R29, R24, R2, 0x1, P1 ;  /* 0x00000002181d7211 */ /* 0x000fe200008f0eff */
[----:B---3--:R-:W-:Y:S01]  /*0a40*/  IMAD R26, R51, 0x2, R42 ;  /* 0x00000002331a7824 */ /* 0x008fe200078e022a */
[-C--:B------:R-:W-:Y:S01]  /*0a50*/  IADD3 R36, P1, PT, R40, R3.reuse, RZ ;  /* 0x0000000328247210 */ /* 0x080fe20007f3e0ff */
[----:B------:R1:W5:Y:S01]  /*0a60*/  LDG.E.U8 R22, desc[UR34][R32.64] ;  /* 0x0000002220167981 */ /* 0x000362000c1e1100 */
[----:B------:R-:W-:-:S02]  /*0a70*/  IADD3 R38, P2, PT, R42, R3, RZ ;  /* 0x000000032a267210 */ /* 0x000fc40007f5e0ff */
[-C--:B------:R-:W-:Y:S01]  /*0a80*/  LEA.HI.X.SX32 R37, R40, R2.reuse, 0x1, P1 ;  /* 0x0000000228257211 */ /* 0x080fe200008f0eff */
[C---:B------:R-:W-:Y:S01]  /*0a90*/  IMAD R40, R51.reuse, 0x2, R26 ;  /* 0x0000000233287824 */ /* 0x040fe200078e021a */
[-C--:B0-----:R-:W-:Y:S01]  /*0aa0*/  IADD3 R30, P1, PT, R26, R3.reuse, RZ ;  /* 0x000000031a1e7210 */ /* 0x081fe20007f3e0ff */
[----:B------:R-:W5:Y:S01]  /*0ab0*/  LDG.E.U8 R24, desc[UR34][R28.64] ;  /* 0x000000221c187981 */ /* 0x000f62000c1e1100 */
[-C--:B------:R-:W-:Y:S01]  /*0ac0*/  LEA.HI.X.SX32 R39, R42, R2.reuse, 0x1, P2 ;  /* 0x000000022a277211 */ /* 0x080fe200010f0eff */
[C---:B------:R-:W-:Y:S01]  /*0ad0*/  IMAD R42, R51.reuse, 0x2, R40 ;  /* 0x00000002332a7824 */ /* 0x040fe200078e0228 */
[-C--:B------:R-:W-:Y:S01]  /*0ae0*/  LEA.HI.X.SX32 R31, R26, R2.reuse, 0x1, P1 ;  /* 0x000000021a1f7211 */ /* 0x080fe200008f0eff */
[----:B------:R0:W5:Y:S01]  /*0af0*/  LDG.E.U8 R25, desc[UR34][R36.64] ;  /* 0x0000002224197981 */ /* 0x000162000c1e1100 */
[CC--:B-1----:R-:W-:Y:S01]  /*0b00*/  IADD3 R32, P1, PT, R40.reuse, R3.reuse, RZ ;  /* 0x0000000328207210 */ /* 0x0c2fe20007f3e0ff */
[C---:B------:R-:W-:Y:S02]  /*0b10*/  IMAD R44, R51.reuse, 0x2, R42 ;  /* 0x00000002332c7824 */ /* 0x040fe400078e022a */
[----:B------:R1:W5:Y:S01]  /*0b20*/  LDG.E.U8 R26, desc[UR34][R38.64] ;  /* 0x00000022261a7981 */ /* 0x000362000c1e1100 */
[-C--:B------:R-:W-:Y:S01]  /*0b30*/  LEA.HI.X.SX32 R33, R40, R2.reuse, 0x1, P1 ;  /* 0x0000000228217211 */ /* 0x080fe200008f0eff */
[C---:B------:R-:W-:Y:S01]  /*0b40*/  IMAD R46, R51.reuse, 0x2, R44 ;  /* 0x00000002332e7824 */ /* 0x040fe200078e022c */
[CC--:B------:R-:W-:Y:S01]  /*0b50*/  IADD3 R34, P1, PT, R42.reuse, R3.reuse, RZ ;  /* 0x000000032a227210 */ /* 0x0c0fe20007f3e0ff */
[----:B------:R-:W5:Y:S03]  /*0b60*/  LDG.E.U8 R27, desc[UR34][R30.64] ;  /* 0x000000221e1b7981 */ /* 0x000f66000c1e1100 */
[-C--:B------:R-:W-:Y:S01]  /*0b70*/  LEA.HI.X.SX32 R35, R42, R2.reuse, 0x1, P1 ;  /* 0x000000022a237211 */ /* 0x080fe200008f0eff */
[C---:B------:R-:W-:Y:S01]  /*0b80*/  IMAD R42, R51.reuse, 0x2, R46 ;  /* 0x00000002332a7824 */ /* 0x040fe200078e022e */
[CC--:B0-----:R-:W-:Y:S01]  /*0b90*/  IADD3 R36, P1, PT, R46.reuse, R3.reuse, RZ ;  /* 0x000000032e247210 */ /* 0x0c1fe20007f3e0ff */
[----:B------:R-:W5:Y:S03]  /*0ba0*/  LDG.E.U8 R28, desc[UR34][R32.64] ;  /* 0x00000022201c7981 */ /* 0x000f66000c1e1100 */
[-C--:B------:R-:W-:Y:S01]  /*0bb0*/  LEA.HI.X.SX32 R37, R46, R2.reuse, 0x1, P1 ;  /* 0x000000022e257211 */ /* 0x080fe200008f0eff */
[C---:B------:R-:W-:Y:S01]  /*0bc0*/  IMAD R46, R51.reuse, 0x2, R42 ;  /* 0x00000002332e7824 */ /* 0x040fe200078e022a */
[-C--:B------:R-:W-:Y:S01]  /*0bd0*/  IADD3 R40, P2, PT, R44, R3.reuse, RZ ;  /* 0x000000032c287210 */ /* 0x080fe20007f5e0ff */
[----:B------:R-:W5:Y:S02]  /*0be0*/  LDG.E.U8 R29, desc[UR34][R34.64] ;  /* 0x00000022221d7981 */ /* 0x000f64000c1e1100 */
[C---:B------:R-:W-:Y:S01]  /*0bf0*/  IMAD R48, R51.reuse, 0x2, R46 ;  /* 0x0000000233307824 */ /* 0x040fe200078e022e */
[-C--:B-1----:R-:W-:Y:S01]  /*0c00*/  IADD3 R38, P1, PT, R42, R3.reuse, RZ ;  /* 0x000000032a267210 */ /* 0x082fe20007f3e0ff */
[----:B------:R0:W5:Y:S01]  /*0c10*/  LDG.E.U8 R31, desc[UR34][R36.64] ;  /* 0x00000022241f7981 */ /* 0x000162000c1e1100 */
[----:B------:R-:W-:Y:S01]  /*0c20*/  LEA.HI.X.SX32 R41, R44, R2, 0x1, P2 ;  /* 0x000000022c297211 */ /* 0x000fe200010f0eff */
[----:B------:R-:W-:Y:S01]  /*0c30*/  IMAD R50, R51, 0x2, R48 ;  /* 0x0000000233327824 */ /* 0x000fe200078e0230 */
[----:B------:R-:W-:-:S02]  /*0c40*/  IADD3 R44, P2, PT, R48, R3, RZ ;  /* 0x00000003302c7210 */ /* 0x000fc40007f5e0ff */
[-C--:B------:R-:W-:Y:S01]  /*0c50*/  LEA.HI.X.SX32 R39, R42, R2.reuse, 0x1, P1 ;  /* 0x000000022a277211 */ /* 0x080fe200008f0eff */
[----:B------:R1:W5:Y:S01]  /*0c60*/  LDG.E.U8 R30, desc[UR34][R40.64] ;  /* 0x00000022281e7981 */ /* 0x000362000c1e1100 */
[-C--:B------:R-:W-:Y:S02]  /*0c70*/  IADD3 R42, P1, PT, R46, R3.reuse, RZ ;  /* 0x000000032e2a7210 */ /* 0x080fe40007f3e0ff */
[-C--:B------:R-:W-:Y:S01]  /*0c80*/  LEA.HI.X.SX32 R45, R48, R2.reuse, 0x1, P2 ;  /* 0x00000002302d7211 */ /* 0x080fe200010f0eff */
[C---:B------:R-:W-:Y:S01]  /*0c90*/  IMAD R48, R51.reuse, 0x2, R50 ;  /* 0x0000000233307824 */ /* 0x040fe200078e0232 */
[-C--:B------:R-:W-:Y:S01]  /*0ca0*/  LEA.HI.X.SX32 R43, R46, R2.reuse, 0x1, P1 ;  /* 0x000000022e2b7211 */ /* 0x080fe200008f0eff */
[----:B------:R3:W5:Y:S01]  /*0cb0*/  LDG.E.U8 R32, desc[UR34][R38.64] ;  /* 0x0000002226207981 */ /* 0x000762000c1e1100 */
[CC--:B------:R-:W-:Y:S01]  /*0cc0*/  IADD3 R46, P1, PT, R50.reuse, R3.reuse, RZ ;  /* 0x00000003322e7210 */ /* 0x0c0fe20007f3e0ff */
[C---:B0-----:R-:W-:Y:S02]  /*0cd0*/  IMAD R36, R51.reuse, 0x2, R48 ;  /* 0x0000000233247824 */ /* 0x041fe400078e0230 */
[----:B------:R0:W5:Y:S01]  /*0ce0*/  LDG.E.U8 R33, desc[UR34][R42.64] ;  /* 0x000000222a217981 */ /* 0x000162000c1e1100 */
[-C--:B------:R-:W-:Y:S01]  /*0cf0*/  LEA.HI.X.SX32 R47, R50, R2.reuse, 0x1, P1 ;  /* 0x00000002322f7211 */ /* 0x080fe200008f0eff */
[C---:B------:R-:W-:Y:S01]  /*0d00*/  IMAD R50, R51.reuse, 0x2, R36 ;  /* 0x0000000233327824 */ /* 0x040fe200078e0224 */
[CC--:B-1----:R-:W-:Y:S01]  /*0d10*/  IADD3 R40, P1, PT, R48.reuse, R3.reuse, RZ ;  /* 0x0000000330287210 */ /* 0x0c2fe20007f3e0ff */
[----:B------:R1:W5:Y:S02]  /*0d20*/  LDG.E.U8 R34, desc[UR34][R44.64] ;  /* 0x000000222c227981 */ /* 0x000364000c1e1100 */
[----:B---3--:R-:W-:Y:S01]  /*0d30*/  IMAD R38, R51, 0x2, R50 ;  /* 0x0000000233267824 */ /* 0x008fe200078e0232 */
[----:B------:R-:W-:Y:S01]  /*0d40*/  LEA.HI.X.SX32 R41, R48, R2, 0x1, P1 ;  /* 0x0000000230297211 */ /* 0x000fe200008f0eff */
[----:B------:R3:W5:Y:S01]  /*0d50*/  LDG.E.U8 R35, desc[UR34][R46.64] ;  /* 0x000000222e237981 */ /* 0x000762000c1e1100 */
[----:B------:R-:W-:-:S02]  /*0d60*/  IADD3 R48, P1, PT, R36, R3, RZ ;  /* 0x0000000324307210 */ /* 0x000fc40007f3e0ff */
[-C--:B------:R-:W-:Y:S02]  /*0d70*/  IADD3 R52, P2, PT, R50, R3.reuse, RZ ;  /* 0x0000000332347210 */ /* 0x080fe40007f5e0ff */
[-C--:B------:R-:W-:Y:S02]  /*0d80*/  LEA.HI.X.SX32 R49, R36, R2.reuse, 0x1, P1 ;  /* 0x0000000224317211 */ /* 0x080fe400008f0eff */
[-C--:B------:R-:W-:Y:S01]  /*0d90*/  LEA.HI.X.SX32 R53, R50, R2.reuse, 0x1, P2 ;  /* 0x0000000232357211 */ /* 0x080fe200010f0eff */
[C---:B------:R-:W-:Y:S01]  /*0da0*/  IMAD R50, R51.reuse, 0x2, R38 ;  /* 0x0000000233327824 */ /* 0x040fe200078e0226 */
[CC--:B0-----:R-:W-:Y:S01]  /*0db0*/  IADD3 R42, P1, PT, R38.reuse, R3.reuse, RZ ;  /* 0x00000003262a7210 */ /* 0x0c1fe20007f3e0ff */
[----:B------:R0:W5:Y:S03]  /*0dc0*/  LDG.E.U8 R37, desc[UR34][R48.64] ;  /* 0x0000002230257981 */ /* 0x000166000c1e1100 */
[-C--:B------:R-:W-:Y:S01]  /*0dd0*/  LEA.HI.X.SX32 R43, R38, R2.reuse, 0x1, P1 ;  /* 0x00000002262b7211 */ /* 0x080fe200008f0eff */
[C---:B------:R-:W-:Y:S01]  /*0de0*/  IMAD R56, R51.reuse, 0x2, R50 ;  /* 0x0000000233387824 */ /* 0x040fe200078e0232 */
[CC--:B-1----:R-:W-:Y:S01]  /*0df0*/  IADD3 R44, P1, PT, R50.reuse, R3.reuse, RZ ;  /* 0x00000003322c7210 */ /* 0x0c2fe20007f3e0ff */
[----:B------:R1:W5:Y:S03]  /*0e00*/  LDG.E.U8 R38, desc[UR34][R52.64] ;  /* 0x0000002234267981 */ /* 0x000366000c1e1100 */
[-C--:B------:R-:W-:Y:S01]  /*0e10*/  LEA.HI.X.SX32 R45, R50, R2.reuse, 0x1, P1 ;  /* 0x00000002322d7211 */ /* 0x080fe200008f0eff */
[C---:B------:R-:W-:Y:S01]  /*0e20*/  IMAD R50, R51.reuse, 0x2, R56 ;  /* 0x0000000233327824 */ /* 0x040fe200078e0238 */
[-C--:B---3--:R-:W-:Y:S01]  /*0e30*/  IADD3 R46, P1, PT, R56, R3.reuse, RZ ;  /* 0x00000003382e7210 */ /* 0x088fe20007f3e0ff */
[----:B------:R-:W5:Y:S02]  /*0e40*/  LDG.E.U8 R39, desc[UR34][R42.64] ;  /* 0x000000222a277981 */ /* 0x000f64000c1e1100 */
[----:B------:R-:W-:Y:S01]  /*0e50*/  IMAD R58, R51, 0x2, R50 ;  /* 0x00000002333a7824 */ /* 0x000fe200078e0232 */
[----:B------:R-:W-:Y:S01]  /*0e60*/  IADD3 R54, P2, PT, R50, R3, RZ ;  /* 0x0000000332367210 */ /* 0x000fe20007f5e0ff */
[----:B------:R-:W5:Y:S01]  /*0e70*/  LDG.E.U8 R36, desc[UR34][R40.64] ;  /* 0x0000002228247981 */ /* 0x000f62000c1e1100 */
[----:B------:R-:W-:-:S02]  /*0e80*/  LEA.HI.X.SX32 R47, R56, R2, 0x1, P1 ;  /* 0x00000002382f7211 */ /* 0x000fc400008f0eff */
[----:B------:R-:W-:Y:S01]  /*0e90*/  LEA.HI.X.SX32 R55, R50, R2, 0x1, P2 ;  /* 0x0000000232377211 */ /* 0x000fe200010f0eff */
[----:B------:R-:W-:Y:S01]  /*0ea0*/  IMAD R50, R51, 0x2, R58 ;  /* 0x0000000233327824 */ /* 0x000fe200078e023a */
[----:B0-----:R-:W-:-:S03]  /*0eb0*/  IADD3 R48, P1, PT, R58, R3, RZ ;  /* 0x000000033a307210 */ /* 0x001fc60007f3e0ff */
[----:B------:R-:W5:Y:S01]  /*0ec0*/  LDG.E.U8 R42, desc[UR34][R54.64] ;  /* 0x00000022362a7981 */ /* 0x000f62000c1e1100 */
[-C--:B------:R-:W-:Y:S01]  /*0ed0*/  LEA.HI.X.SX32 R49, R58, R2.reuse, 0x1, P1 ;  /* 0x000000023a317211 */ /* 0x080fe200008f0eff */
[C---:B------:R-:W-:Y:S01]  /*0ee0*/  IMAD R60, R51.reuse, 0x2, R50 ;  /* 0x00000002333c7824 */ /* 0x040fe200078e0232 */
[CC--:B-1----:R-:W-:Y:S01]  /*0ef0*/  IADD3 R52, P1, PT, R50.reuse, R3.reuse, RZ ;  /* 0x0000000332347210 */ /* 0x0c2fe20007f3e0ff */
[----:B------:R-:W5:Y:S03]  /*0f00*/  LDG.E.U8 R40, desc[UR34][R44.64] ;  /* 0x000000222c287981 */ /* 0x000f66000c1e1100 */
[-C--:B------:R-:W-:Y:S01]  /*0f10*/  LEA.HI.X.SX32 R53, R50, R2.reuse, 0x1, P1 ;  /* 0x0000000232357211 */ /* 0x080fe200008f0eff */
[C---:B------:R-:W-:Y:S01]  /*0f20*/  IMAD R50, R51.reuse, 0x2, R60 ;  /* 0x0000000233327824 */ /* 0x040fe200078e023c */
[-C--:B------:R-:W-:Y:S01]  /*0f30*/  IADD3 R56, P1, PT, R60, R3.reuse, RZ ;  /* 0x000000033c387210 */ /* 0x080fe20007f3e0ff */
[----:B------:R0:W5:Y:S02]  /*0f40*/  LDG.E.U8 R43, desc[UR34][R48.64] ;  /* 0x00000022302b7981 */ /* 0x000164000c1e1100 */
[----:B------:R-:W-:Y:S01]  /*0f50*/  IMAD R62, R51, 0x2, R50 ;  /* 0x00000002333e7824 */ /* 0x000fe200078e0232 */
[----:B------:R-:W-:Y:S01]  /*0f60*/  IADD3 R58, P2, PT, R50, R3, RZ ;  /* 0x00000003323a7210 */ /* 0x000fe20007f5e0ff */
[----:B------:R1:W5:Y:S01]  /*0f70*/  LDG.E.U8 R44, desc[UR34][R52.64] ;  /* 0x00000022342c7981 */ /* 0x000362000c1e1100 */
[----:B------:R-:W-:-:S02]  /*0f80*/  LEA.HI.X.SX32 R57, R60, R2, 0x1, P1 ;  /* 0x000000023c397211 */ /* 0x000fc400008f0eff */
[-C--:B------:R-:W-:Y:S01]  /*0f90*/  LEA.HI.X.SX32 R59, R50, R2.reuse, 0x1, P2 ;  /* 0x00000002323b7211 */ /* 0x080fe200010f0eff */
[C---:B------:R-:W-:Y:S01]  /*0fa0*/  IMAD R50, R51.reuse, 0x2, R62 ;  /* 0x0000000233327824 */ /* 0x040fe200078e023e */
[CC--:B------:R-:W-:Y:S01]  /*0fb0*/  IADD3 R60, P1, PT, R62.reuse, R3.reuse, RZ ;  /* 0x000000033e3c7210 */ /* 0x0c0fe20007f3e0ff */
[----:B------:R3:W5:Y:S03]  /*0fc0*/  LDG.E.U8 R45, desc[UR34][R56.64] ;  /* 0x00000022382d7981 */ /* 0x000766000c1e1100 */
[-C--:B------:R-:W-:Y:S01]  /*0fd0*/  LEA.HI.X.SX32 R61, R62, R2.reuse, 0x1, P1 ;  /* 0x000000023e3d7211 */ /* 0x080fe200008f0eff */
[C---:B0-----:R-:W-:Y:S01]  /*0fe0*/  IMAD R48, R51.reuse, 0x2, R50 ;  /* 0x0000000233307824 */ /* 0x041fe200078e0232 */
[CC--:B------:R-:W-:Y:S01]  /*0ff0*/  IADD3 R54, P1, PT, R50.reuse, R3.reuse, RZ ;  /* 0x0000000332367210 */ /* 0x0c0fe20007f3e0ff */
[----:B------:R-:W5:Y:S03]  /*1000*/  LDG.E.U8 R41, desc[UR34][R46.64] ;  /* 0x000000222e297981 */ /* 0x000f66000c1e1100 */
[----:B------:R-:W-:Y:S01]  /*1010*/  LEA.HI.X.SX32 R55, R50, R2, 0x1, P1 ;  /* 0x0000000232377211 */ /* 0x000fe200008f0eff */
[----:B------:R-:W-:Y:S01]  /*1020*/  IMAD R50, R51, 0x2, R48 ;  /* 0x0000000233327824 */ /* 0x000fe200078e0230 */
[----:B------:R-:W-:-:S03]  /*1030*/  IADD3 R62, P1, PT, R48, R3, RZ ;  /* 0x00000003303e7210 */ /* 0x000fc60007f3e0ff */
[C---:B-1----:R-:W-:Y:S01]  /*1040*/  IMAD R52, R51.reuse, 0x2, R50 ;  /* 0x0000000233347824 */ /* 0x042fe200078e0232 */
[-C--:B------:R-:W-:Y:S01]  /*1050*/  LEA.HI.X.SX32 R63, R48, R2.reuse, 0x1, P1 ;  /* 0x00000002303f7211 */ /* 0x080fe200008f0eff */
[----:B------:R0:W5:Y:S02]  /*1060*/  LDG.E.U8 R46, desc[UR34][R58.64] ;  /* 0x000000223a2e7981 */ /* 0x000164000c1e1100 */
[C---:B------:R-:W-:Y:S01]  /*1070*/  IMAD R66, R51.reuse, 0x2, R52 ;  /* 0x0000000233427824 */ /* 0x040fe200078e0234 */
[CC--:B---3--:R-:W-:Y:S01]  /*1080*/  IADD3 R56, P1, PT, R52.reuse, R3.reuse, RZ ;  /* 0x0000000334387210 */ /* 0x0c8fe20007f3e0ff */
[----:B------:R1:W5:Y:S03]  /*1090*/  LDG.E.U8 R47, desc[UR34][R60.64] ;  /* 0x000000223c2f7981 */ /* 0x000366000c1e1100 */
[-C--:B------:R-:W-:Y:S01]  /*10a0*/  LEA.HI.X.SX32 R57, R52, R2.reuse, 0x1, P1 ;  /* 0x0000000234397211 */ /* 0x080fe200008f0eff */
[C---:B------:R-:W-:Y:S01]  /*10b0*/  IMAD R52, R51.reuse, 0x2, R66 ;  /* 0x0000000233347824 */ /* 0x040fe200078e0242 */
[-C--:B------:R-:W-:Y:S01]  /*10c0*/  IADD3 R64, P2, PT, R50, R3.reuse, RZ ;  /* 0x0000000332407210 */ /* 0x080fe20007f5e0ff */
[----:B------:R-:W5:Y:S01]  /*10d0*/  LDG.E.U8 R49, desc[UR34][R62.64] ;  /* 0x000000223e317981 */ /* 0x000f62000c1e1100 */
[-C--:B0-----:R-:W-:Y:S01]  /*10e0*/  IADD3 R58, P1, PT, R66, R3.reuse, RZ ;  /* 0x00000003423a7210 */ /* 0x081fe20007f3e0ff */
[C---:B------:R-:W-:Y:S01]  /*10f0*/  IMAD R72, R51.reuse, 0x2, R52 ;  /* 0x0000000233487824 */ /* 0x040fe200078e0234 */
[-C--:B------:R-:W-:Y:S01]  /*1100*/  LEA.HI.X.SX32 R65, R50, R2.reuse, 0x1, P2 ;  /* 0x0000000232417211 */ /* 0x080fe200010f0eff */
[----:B------:R0:W5:Y:S01]  /*1110*/  LDG.E.U8 R53, desc[UR34][R56.64] ;  /* 0x0000002238357981 */ /* 0x000162000c1e1100 */
[-C--:B------:R-:W-:Y:S01]  /*1120*/  LEA.HI.X.SX32 R59, R66, R2.reuse, 0x1, P1 ;  /* 0x00000002423b7211 */ /* 0x080fe200008f0eff */
[C---:B------:R-:W-:Y:S01]  /*1130*/  IMAD R74, R51.reuse, 0x2, R72 ;  /* 0x00000002334a7824 */ /* 0x040fe200078e0248 */
[CC--:B------:R-:W-:Y:S01]  /*1140*/  IADD3 R66, P2, PT, R72.reuse, R3.reuse, RZ ;  /* 0x0000000348427210 */ /* 0x0c0fe20007f5e0ff */
[----:B------:R3:W5:Y:S03]  /*1150*/  LDG.E.U8 R50, desc[UR34][R64.64] ;  /* 0x0000002240327981 */ /* 0x000766000c1e1100 */
[-C--:B------:R-:W-:Y:S01]  /*1160*/  LEA.HI.X.SX32 R67, R72, R2.reuse, 0x1, P2 ;  /* 0x0000000248437211 */ /* 0x080fe200010f0eff */
[C---:B------:R-:W-:Y:S01]  /*1170*/  IMAD R72, R51.reuse, 0x2, R74 ;  /* 0x0000000233487824 */ /* 0x040fe200078e024a */
[C---:B-1----:R-:W-:Y:S01]  /*1180*/  IADD3 R60, P1, PT, R52.reuse, R3, RZ ;  /* 0x00000003343c7210 */ /* 0x042fe20007f3e0ff */
[----:B------:R-:W5:Y:S02]  /*1190*/  LDG.E.U8 R48, desc[UR34][R54.64] ;  /* 0x0000002236307981 */ /* 0x000f64000c1e1100 */
[----:B0-----:R-:W-:Y:S01]  /*11a0*/  IMAD R56, R51, 0x2, R72 ;  /* 0x0000000233387824 */ /* 0x001fe200078e0248 */
[----:B------:R-:W-:-:S02]  /*11b0*/  LEA.HI.X.SX32 R61, R52, R2, 0x1, P1 ;  /* 0x00000002343d7211 */ /* 0x000fc400008f0eff */
[CC--:B------:R-:W-:Y:S01]  /*11c0*/  IADD3 R62, P1, PT, R74.reuse, R3.reuse, RZ ;  /* 0x000000034a3e7210 */ /* 0x0c0fe20007f3e0ff */
[C---:B------:R-:W-:Y:S01]  /*11d0*/  IMAD R76, R51.reuse, 0x2, R56 ;  /* 0x00000002334c7824 */ /* 0x040fe200078e0238 */
[----:B------:R-:W5:Y:S02]  /*11e0*/  LDG.E.U8 R52, desc[UR34][R58.64] ;  /* 0x000000223a347981 */ /* 0x000f64000c1e1100 */
[-C--:B------:R-:W-:Y:S01]  /*11f0*/  LEA.HI.X.SX32 R63, R74, R2.reuse, 0x1, P1 ;  /* 0x000000024a3f7211 */ /* 0x080fe200008f0eff */
[----:B------:R-:W-:Y:S01]  /*1200*/  IMAD R78, R51, 0x2, R76 ;  /* 0x00000002334e7824 */ /* 0x000fe200078e024c */
[-C--:B---3--:R-:W-:Y:S01]  /*1210*/  IADD3 R64, P1, PT, R72, R3.reuse, RZ ;  /* 0x0000000348407210 */ /* 0x088fe20007f3e0ff */
[----:B------:R0:W5:Y:S01]  /*1220*/  LDG.E.U8 R54, desc[UR34][R60.64] ;  /* 0x000000223c367981 */ /* 0x000162000c1e1100 */
[-C--:B------:R-:W-:Y:S02]  /*1230*/  IADD3 R74, P2, PT, R76, R3.reuse, RZ ;  /* 0x000000034c4a7210 */ /* 0x080fe40007f5e0ff */
[----:B------:R-:W-:Y:S01]  /*1240*/  LEA.HI.X.SX32 R65, R72, R2, 0x1, P1 ;  /* 0x0000000248417211 */ /* 0x000fe200008f0eff */
[----:B------:R1:W5:Y:S01]  /*1250*/  LDG.E.U8 R57, desc[UR34][R62.64] ;  /* 0x000000223e397981 */ /* 0x000362000c1e1100 */
[----:B------:R-:W-:-:S03]  /*1260*/  IADD3 R72, P1, PT, R56, R3, RZ ;  /* 0x0000000338487210 */ /* 0x000fc60007f3e0ff */
[----:B------:R3:W5:Y:S01]  /*1270*/  LDG.E.U8 R55, desc[UR34][R66.64] ;  /* 0x0000002242377981 */ /* 0x000762000c1e1100 */
[C---:B0-----:R-:W-:Y:S01]  /*1280*/  IMAD R60, R51.reuse, 0x2, R78 ;  /* 0x00000002333c7824 */ /* 0x041fe200078e024e */
[-C--:B------:R-:W-:Y:S02]  /*1290*/  LEA.HI.X.SX32 R73, R56, R2.reuse, 0x1, P1 ;  /* 0x0000000238497211 */ /* 0x080fe400008f0eff */
[-C--:B------:R-:W-:Y:S01]  /*12a0*/  LEA.HI.X.SX32 R75, R76, R2.reuse, 0x1, P2 ;  /* 0x000000024c4b7211 */ /* 0x080fe200010f0eff */
[C---:B-1----:R-:W-:Y:S01]  /*12b0*/  IMAD R62, R51.reuse, 0x2, R60 ;  /* 0x00000002333e7824 */ /* 0x042fe200078e023c */
[CC--:B------:R-:W-:Y:S01]  /*12c0*/  IADD3 R76, P1, PT, R78.reuse, R3.reuse, RZ ;  /* 0x000000034e4c7210 */ /* 0x0c0fe20007f3e0ff */
[----:B------:R0:W5:Y:S02]  /*12d0*/  LDG.E.U8 R56, desc[UR34][R64.64] ;  /* 0x0000002240387981 */ /* 0x000164000c1e1100 */
[C---:B------:R-:W-:Y:S01]  /*12e0*/  IMAD R80, R51.reuse, 0x2, R62 ;  /* 0x0000000233507824 */ /* 0x040fe200078e023e */
[-C--:B------:R-:W-:Y:S01]  /*12f0*/  LEA.HI.X.SX32 R77, R78, R2.reuse, 0x1, P1 ;  /* 0x000000024e4d7211 */ /* 0x080fe200008f0eff */
[----:B------:R1:W5:Y:S01]  /*1300*/  LDG.E.U8 R58, desc[UR34][R72.64] ;  /* 0x00000022483a7981 */ /* 0x000362000c1e1100 */
[-C--:B---3--:R-:W-:Y:S01]  /*1310*/  IADD3 R66, P1, PT, R60, R3.reuse, RZ ;  /* 0x000000033c427210 */ /* 0x088fe20007f3e0ff */
[----:B------:R-:W-:Y:S01]  /*1320*/  IMAD R82, R51, 0x2, R80 ;  /* 0x0000000233527824 */ /* 0x000fe200078e0250 */
[----:B------:R-:W-:Y:S01]  /*1330*/  IADD3 R78, P2, PT, R80, R3, RZ ;  /* 0x00000003504e7210 */ /* 0x000fe20007f5e0ff */
[----:B------:R3:W5:Y:S01]  /*1340*/  LDG.E.U8 R59, desc[UR34][R74.64] ;  /* 0x000000224a3b7981 */ /* 0x000762000c1e1100 */
[----:B------:R-:W-:-:S02]  /*1350*/  LEA.HI.X.SX32 R67, R60, R2, 0x1, P1 ;  /* 0x000000023c437211 */ /* 0x000fc400008f0eff */
[-C--:B0-----:R-:W-:Y:S01]  /*1360*/  IADD3 R64, P1, PT, R62, R3.reuse, RZ ;  /* 0x000000033e407210 */ /* 0x081fe20007f3e0ff */
[----:B------:R0:W5:Y:S01]  /*1370*/  LDG.E.U8 R61, desc[UR34][R76.64] ;  /* 0x000000224c3d7981 */ /* 0x000162000c1e1100 */
[-C--:B------:R-:W-:Y:S01]  /*1380*/  LEA.HI.X.SX32 R79, R80, R2.reuse, 0x1, P2 ;  /* 0x00000002504f7211 */ /* 0x080fe200010f0eff */
[C---:B------:R-:W-:Y:S01]  /*1390*/  IMAD R80, R51.reuse, 0x2, R82 ;  /* 0x0000000233507824 */ /* 0x040fe200078e0252 */
[-C--:B------:R-:W-:Y:S01]  /*13a0*/  LEA.HI.X.SX32 R65, R62, R2.reuse, 0x1, P1 ;  /* 0x000000023e417211 */ /* 0x080fe200008f0eff */
[----:B------:R4:W5:Y:S01]  /*13b0*/  LDG.E.U8 R60, desc[UR34][R66.64] ;  /* 0x00000022423c7981 */ /* 0x000962000c1e1100 */
[CC--:B-1----:R-:W-:Y:S01]  /*13c0*/  IADD3 R72, P1, PT, R82.reuse, R3.reuse, RZ ;  /* 0x0000000352487210 */ /* 0x0c2fe20007f3e0ff */
[C---:B------:R-:W-:Y:S02]  /*13d0*/  IMAD R84, R51.reuse, 0x2, R80 ;  /* 0x0000000233547824 */ /* 0x040fe400078e0250 */
[----:B------:R-:W5:Y:S01]  /*13e0*/  LDG.E.U8 R62, desc[UR34][R64.64] ;  /* 0x00000022403e7981 */ /* 0x000f62000c1e1100 */
[----:B------:R-:W-:Y:S01]  /*13f0*/  LEA.HI.X.SX32 R73, R82, R2, 0x1, P1 ;  /* 0x0000000252497211 */ /* 0x000fe200008f0eff */
[----:B------:R-:W-:Y:S01]  /*1400*/  IMAD R71, R51, 0x2, R84 ;  /* 0x0000000233477824 */ /* 0x000fe200078e0254 */
[-C--:B---3--:R-:W-:Y:S01]  /*1410*/  IADD3 R74, P1, PT, R80, R3.reuse, RZ ;  /* 0x00000003504a7210 */ /* 0x088fe20007f3e0ff */
[----:B------:R-:W5:Y:S01]  /*1420*/  LDG.E.U8 R51, desc[UR34][R78.64] ;  /* 0x000000224e337981 */ /* 0x000f62000c1e1100 */
[----:B0-----:R-:W-:-:S02]  /*1430*/  IADD3 R76, P2, PT, R84, R3, RZ ;  /* 0x00000003544c7210 */ /* 0x001fc40007f5e0ff */
[-C--:B------:R-:W-:Y:S01]  /*1440*/  LEA.HI.X.SX32 R75, R80, R2.reuse, 0x1, P1 ;  /* 0x00000002504b7211 */ /* 0x080fe200008f0eff */
[----:B------:R0:W5:Y:S01]  /*1450*/  LDG.E.U8 R63, desc[UR34][R72.64] ;  /* 0x00000022483f7981 */ /* 0x000162000c1e1100 */
[C---:B----4-:R-:W-:Y:S02]  /*1460*/  IADD3 R66, P1, PT, R71.reuse, R3, RZ ;  /* 0x0000000347427210 */ /* 0x050fe40007f3e0ff */
[-C--:B------:R-:W-:Y:S01]  /*1470*/  LEA.HI.X.SX32 R77, R84, R2.reuse, 0x1, P2 ;  /* 0x00000002544d7211 */ /* 0x080fe200010f0eff */
[----:B------:R1:W5:Y:S01]  /*1480*/  LDG.E.U8 R64, desc[UR34][R74.64] ;  /* 0x000000224a407981 */ /* 0x000362000c1e1100 */
[----:B------:R-:W-:Y:S02]  /*1490*/  LEA.HI.X.SX32 R67, R71, R2, 0x1, P1 ;  /* 0x0000000247437211 */ /* 0x000fe400008f0eff */
[----:B------:R-:W3:Y:S01]  /*14a0*/  LDC.64 R2, c[0x0][0x3c0] ;  /* 0x0000f000ff027b82 */ /* 0x000ee20000000a00 */
[----:B------:R4:W5:Y:S01]  /*14b0*/  LDG.E.U8 R65, desc[UR34][R76.64] ;  /* 0x000000224c417981 */ /* 0x000962000c1e1100 */
[----:B------:R-:W-:Y:S01]  /*14c0*/  IMAD R71, R68, UR4, RZ ;  /* 0x0000000444477c24 */ /* 0x000fe2000f8e02ff */
[----:B0-----:R-:W-:-:S02]  /*14d0*/  SHF.R.U32.HI R72, RZ, 0x5, R86 ;  /* 0x00000005ff487819 */ /* 0x001fc40000011656 */
[----:B------:R0:W5:Y:S01]  /*14e0*/  LDG.E.U8 R66, desc[UR34][R66.64] ;  /* 0x0000002242427981 */ /* 0x000162000c1e1100 */
[----:B---3--:R-:W-:-:S04]  /*14f0*/  IMAD R79, R70, R3, RZ ;  /* 0x00000003464f7224 */ /* 0x008fc800078e02ff */
[----:B------:R-:W-:-:S04]  /*1500*/  IMAD R81, R3, 0x2, R79 ;  /* 0x0000000203517824 */ /* 0x000fc800078e024f */
[----:B------:R-:W-:-:S04]  /*1510*/  IMAD R83, R3, 0x2, R81 ;  /* 0x0000000203537824 */ /* 0x000fc800078e0251 */
[----:B------:R-:W-:-:S04]  /*1520*/  IMAD R85, R3, 0x2, R83 ;  /* 0x0000000203557824 */ /* 0x000fc800078e0253 */
[----:B------:R-:W-:-:S04]  /*1530*/  IMAD R87, R3, 0x2, R85 ;  /* 0x0000000203577824 */ /* 0x000fc800078e0255 */
[----:B------:R-:W-:-:S04]  /*1540*/  IMAD R73, R3, 0x2, R87 ;  /* 0x0000000203497824 */ /* 0x000fc800078e0257 */
[----:B------:R-:W-:-:S04]  /*1550*/  IMAD R89, R3, 0x2, R73 ;  /* 0x0000000203597824 */ /* 0x000fc800078e0249 */
[----:B-1----:R-:W-:-:S04]  /*1560*/  IMAD R75, R3, 0x2, R89 ;  /* 0x00000002034b7824 */ /* 0x002fc800078e0259 */
[----:B----4-:R-:W-:-:S04]  /*1570*/  IMAD R77, R3, 0x2, R75 ;  /* 0x00000002034d7824 */ /* 0x010fc800078e024b */
[----:B------:R-:W-:-:S04]  /*1580*/  IMAD R91, R3, 0x2, R77 ;  /* 0x00000002035b7824 */ /* 0x000fc800078e024d */
        /* <DEDUP_REMOVED lines=9> */
[C---:B------:R-:W-:Y:S02]  /*1620*/  IMAD R111, R3.reuse, 0x2, R109 ;  /* 0x00000002036f7824 */ /* 0x040fe400078e026d */
[----:B0-----:R-:W-:Y:S02]  /*1630*/  IMAD R67, R2, UR9, RZ ;  /* 0x0000000902437c24 */ /* 0x001fe4000f8e02ff */
[----:B------:R-:W-:Y:S01]  /*1640*/  IMAD R113, R3, 0x2, R111 ;  /* 0x0000000203717824 */ /* 0x000fe200078e026f */
[----:B------:R-:W-:-:S03]  /*1650*/  R2UR UR8, R72 ;  /* 0x00000000480872ca */ /* 0x000fc600000e0000 */
[----:B------:R-:W-:Y:S01]  /*1660*/  IMAD R115, R3, 0x2, R113 ;  /* 0x0000000203737824 */ /* 0x000fe200078e0271 */
[----:B------:R-:W-:Y:S02]  /*1670*/  IADD3 R216, P1, P2, R71, R216, R67 ;  /* 0x000000d847d87210 */ /* 0x000fe40007a3e043 */
[----:B------:R-:W-:Y:S01]  /*1680*/  SHF.R.S32.HI R72, RZ, 0x1f, R71 ;  /* 0x0000001fff487819 */ /* 0x000fe20000011447 */
[----:B------:R-:W-:Y:S01]  /*1690*/  IMAD R71, R3, 0x2, R115 ;  /* 0x0000000203477824 */ /* 0x000fe200078e0273 */
[----:B------:R-:W-:Y:S02]  /*16a0*/  SHF.R.S32.HI R2, RZ, 0x1f, R67 ;  /* 0x0000001fff027819 */ /* 0x000fe40000011443 */
[----:B--2---:R-:W-:Y:S01]  /*16b0*/  R2UR UR15, R69 ;  /* 0x00000000450f72ca */ /* 0x004fe200000e0000 */
[----:B------:R-:W-:Y:S01]  /*16c0*/  IMAD R69, R3, 0x2, R71 ;  /* 0x0000000203457824 */ /* 0x000fe200078e0247 */
[----:B------:R-:W-:Y:S02]  /*16d0*/  IADD3.X R2, PT, PT, R72, R217, R2, P1, P2 ;  /* 0x000000d948027210 */ /* 0x000fe40000fe4402 */
[-C--:B------:R-:W-:Y:S01]  /*16e0*/  IADD3 R208, P1, PT, R79, R216.reuse, RZ ;  /* 0x000000d84fd07210 */ /* 0x080fe20007f3e0ff */
[----:B------:R-:W-:Y:S01]  /*16f0*/  IMAD R117, R3, 0x2, R69 ;  /* 0x0000000203757824 */ /* 0x000fe200078e0245 */
[----:B------:R-:W-:-:S02]  /*1700*/  IADD3 R160, P3, PT, R83, R216, RZ ;  /* 0x000000d853a07210 */ /* 0x000fc40007f7e0ff */
[----:B------:R-:W-:Y:S02]  /*1710*/  IADD3 R184, P2, PT, R81, R216, RZ ;  /* 0x000000d851b87210 */ /* 0x000fe40007f5e0ff */
[-C--:B------:R-:W-:Y:S01]  /*1720*/  LEA.HI.X.SX32 R209, R79, R2.reuse, 0x1, P1 ;  /* 0x000000024fd17211 */ /* 0x080fe200008f0eff */
[----:B------:R-:W-:Y:S01]  /*1730*/  IMAD R79, R3, 0x2, R117 ;  /* 0x00000002034f7824 */ /* 0x000fe200078e0275 */
[-C--:B------:R-:W-:Y:S02]  /*1740*/  LEA.HI.X.SX32 R161, R83, R2.reuse, 0x1, P3 ;  /* 0x0000000253a17211 */ /* 0x080fe400018f0eff */
[----:B------:R-:W-:Y:S01]  /*1750*/  LEA.HI.X.SX32 R185, R81, R2, 0x1, P2 ;  /* 0x0000000251b97211 */ /* 0x000fe200010f0eff */
[----:B------:R-:W-:Y:S01]  /*1760*/  IMAD R81, R3, 0x2, R79 ;  /* 0x0000000203517824 */ /* 0x000fe200078e024f */
[-C--:B------:R-:W-:Y:S02]  /*1770*/  IADD3 R182, P3, PT, R73, R216.reuse, RZ ;  /* 0x000000d849b67210 */ /* 0x080fe40007f7e0ff */
[----:B------:R-:W-:-:S02]  /*1780*/  IADD3 R206, P2, PT, R87, R216, RZ ;  /* 0x000000d857ce7210 */ /* 0x000fc40007f5e0ff */
[-C--:B------:R-:W-:Y:S01]  /*1790*/  LEA.HI.X.SX32 R183, R73, R2.reuse, 0x1, P3 ;  /* 0x0000000249b77211 */ /* 0x080fe200018f0eff */
[----:B------:R-:W-:Y:S01]  /*17a0*/  IMAD R73, R3, 0x2, R81 ;  /* 0x0000000203497824 */ /* 0x000fe200078e0251 */
[----:B------:R-:W-:Y:S02]  /*17b0*/  LEA.HI.X.SX32 R207, R87, R2, 0x1, P2 ;  /* 0x0000000257cf7211 */ /* 0x000fe400010f0eff */
[-C--:B------:R-:W-:Y:S01]  /*17c0*/  IADD3 R136, P2, PT, R75, R216.reuse, RZ ;  /* 0x000000d84b887210 */ /* 0x080fe20007f5e0ff */
[----:B------:R-:W-:Y:S01]  /*17d0*/  IMAD R83, R3, 0x2, R73 ;  /* 0x0000000203537824 */ /* 0x000fe200078e0249 */
[----:B------:R-:W-:Y:S02]  /*17e0*/  IADD3 R204, P3, PT, R77, R216, RZ ;  /* 0x000000d84dcc7210 */ /* 0x000fe40007f7e0ff */
[----:B------:R-:W-:Y:S01]  /*17f0*/  LEA.HI.X.SX32 R137, R75, R2, 0x1, P2 ;  /* 0x000000024b897211 */ /* 0x000fe200010f0eff */
[----:B------:R-:W-:Y:S01]  /*1800*/  IMAD R75, R3, 0x2, R83 ;  /* 0x00000002034b7824 */ /* 0x000fe200078e0253 */
[----:B------:R-:W-:-:S02]  /*1810*/  IADD3 R138, P1, PT, R85, R216, RZ ;  /* 0x000000d8558a7210 */ /* 0x000fc40007f3e0ff */
[-C--:B------:R-:W-:Y:S01]  /*1820*/  LEA.HI.X.SX32 R205, R77, R2.reuse, 0x1, P3 ;  /* 0x000000024dcd7211 */ /* 0x080fe200018f0eff */
[----:B------:R-:W-:Y:S01]  /*1830*/  IMAD R77, R3, 0x2, R75 ;  /* 0x00000002034d7824 */ /* 0x000fe200078e024b */
[----:B------:R-:W-:-:S03]  /*1840*/  LEA.HI.X.SX32 R139, R85, R2, 0x1, P1 ;  /* 0x00000002558b7211 */ /* 0x000fc600008f0eff */
[----:B------:R-:W-:Y:S01]  /*1850*/  IMAD R85, R3, 0x2, R77 ;  /* 0x0000000203557824 */ /* 0x000fe200078e024d */
[----:B------:R-:W-:-:S03]  /*1860*/  IADD3 R158, P1, PT, R89, R216, RZ ;  /* 0x000000d8599e7210 */ /* 0x000fc60007f3e0ff */
[----:B------:R-:W-:Y:S01]  /*1870*/  IMAD R87, R3, 0x2, R85 ;  /* 0x0000000203577824 */ /* 0x000fe200078e0255 */
[----:B------:R-:W-:Y:S02]  /*1880*/  LEA.HI.X.SX32 R159, R89, R2, 0x1, P1 ;  /* 0x00000002599f7211 */ /* 0x000fe400008f0eff */
[-C--:B------:R-:W-:Y:S01]  /*1890*/  IADD3 R180, P1, PT, R91, R216.reuse, RZ ;  /* 0x000000d85bb47210 */ /* 0x080fe20007f3e0ff */
[----:B------:R-:W-:Y:S01]  /*18a0*/  IMAD R89, R3, 0x2, R87 ;  /* 0x0000000203597824 */ /* 0x000fe200078e0257 */
[-C--:B------:R-:W-:Y:S02]  /*18b0*/  IADD3 R134, P3, PT, R95, R216.reuse, RZ ;  /* 0x000000d85f867210 */ /* 0x080fe40007f7e0ff */
[----:B------:R-:W-:Y:S02]  /*18c0*/  IADD3 R156, P2, PT, R93, R216, RZ ;  /* 0x000000d85d9c7210 */ /* 0x000fe40007f5e0ff */
[-C--:B------:R-:W-:Y:S01]  /*18d0*/  LEA.HI.X.SX32 R181, R91, R2.reuse, 0x1, P1 ;  /* 0x000000025bb57211 */ /* 0x080fe200008f0eff */
[----:B------:R-:W-:Y:S01]  /*18e0*/  IMAD R91, R3, 0x2, R89 ;  /* 0x00000002035b7824 */ /* 0x000fe200078e0259 */
[----:B------:R-:W-:-:S02]  /*18f0*/  LEA.HI.X.SX32 R135, R95, R2, 0x1, P3 ;  /* 0x000000025f877211 */ /* 0x000fc400018f0eff */
[----:B------:R-:W-:Y:S02]  /*1900*/  IADD3 R154, P3, PT, R101, R216, RZ ;  /* 0x000000d8659a7210 */ /* 0x000fe40007f7e0ff */
[----:B------:R-:W-:Y:S01]  /*1910*/  LEA.HI.X.SX32 R157, R93, R2, 0x1, P2 ;  /* 0x000000025d9d7211 */ /* 0x000fe200010f0eff */
[----:B------:R-:W-:Y:S01]  /*1920*/  IMAD R93, R3, 0x2, R91 ;  /* 0x00000002035d7824 */ /* 0x000fe200078e025b */
[----:B------:R-:W-:Y:S02]  /*1930*/  IADD3 R178, P2, PT, R99, R216, RZ ;  /* 0x000000d863b27210 */ /* 0x000fe40007f5e0ff */
[----:B------:R-:W-:Y:S02]  /*1940*/  LEA.HI.X.SX32 R155, R101, R2, 0x1, P3 ;  /* 0x00000002659b7211 */ /* 0x000fe400018f0eff */
[-C--:B------:R-:W-:Y:S02]  /*1950*/  IADD3 R176, P3, PT, R107, R216.reuse, RZ ;  /* 0x000000d86bb07210 */ /* 0x080fe40007f7e0ff */
[----:B------:R-:W-:Y:S01]  /*1960*/  IADD3 R202, P1, PT, R97, R216, RZ ;  /* 0x000000d861ca7210 */ /* 0x000fe20007f3e0ff */
[----:B------:R-:W-:Y:S01]  /*1970*/  IMAD R95, R3, 0x2, R93 ;  /* 0x00000002035f7824 */ /* 0x000fe200078e025d */
[----:B------:R-:W-:-:S02]  /*1980*/  LEA.HI.X.SX32 R179, R99, R2, 0x1, P2 ;  /* 0x0000000263b37211 */ /* 0x000fc400010f0eff */
[----:B------:R-:W-:Y:S02]  /*1990*/  IADD3 R200, P2, PT, R105, R216, RZ ;  /* 0x000000d869c87210 */ /* 0x000fe40007f5e0ff */
[-C--:B------:R-:W-:Y:S02]  /*19a0*/  LEA.HI.X.SX32 R177, R107, R2.reuse, 0x1, P3 ;  /* 0x000000026bb17211 */ /* 0x080fe400018f0eff */
[----:B------:R-:W-:Y:S02]  /*19b0*/  LEA.HI.X.SX32 R203, R97, R2, 0x1, P1 ;  /* 0x0000000261cb7211 */ /* 0x000fe400008f0eff */
[-C--:B------:R-:W-:Y:S01]  /*19c0*/  IADD3 R198, P3, PT, R113, R216.reuse, RZ ;  /* 0x000000d871c67210 */ /* 0x080fe20007f7e0ff */
[----:B------:R-:W-:Y:S01]  /*19d0*/  IMAD R97, R3, 0x2, R95 ;  /* 0x0000000203617824 */ /* 0x000fe200078e025f */
[----:B------:R-:W-:Y:S02]  /*19e0*/  IADD3 R132, P1, PT, R103, R216, RZ ;  /* 0x000000d867847210 */ /* 0x000fe40007f3e0ff */
[----:B------:R-:W-:-:S02]  /*19f0*/  LEA.HI.X.SX32 R201, R105, R2, 0x1, P2 ;  /* 0x0000000269c97211 */ /* 0x000fc400010f0eff */
[----:B------:R-:W-:Y:S02]  /*1a00*/  IADD3 R130, P2, PT, R111, R216, RZ ;  /* 0x000000d86f827210 */ /* 0x000fe40007f5e0ff */
[-C--:B------:R-:W-:Y:S01]  /*1a10*/  LEA.HI.X.SX32 R199, R113, R2.reuse, 0x1, P3 ;  /* 0x0000000271c77211 */ /* 0x080fe200018f0eff */
[----:B------:R-:W-:Y:S01]  /*1a20*/  IMAD R99, R3, 0x2, R97 ;  /* 0x0000000203637824 */ /* 0x000fe200078e0261 */
[----:B------:R-:W-:Y:S02]  /*1a30*/  LEA.HI.X.SX32 R133, R103, R2, 0x1, P1 ;  /* 0x0000000267857211 */ /* 0x000fe400008f0eff */
[-C--:B------:R-:W-:Y:S02]  /*1a40*/  IADD3 R128, P3, PT, R69, R216.reuse, RZ ;  /* 0x000000d845807210 */ /* 0x080fe40007f7e0ff */
[----:B------:R-:W-:Y:S02]  /*1a50*/  IADD3 R152, P1, PT, R109, R216, RZ ;  /* 0x000000d86d987210 */ /* 0x000fe40007f3e0ff */
[----:B------:R-:W-:-:S02]  /*1a60*/  LEA.HI.X.SX32 R131, R111, R2, 0x1, P2 ;  /* 0x000000026f837211 */ /* 0x000fc400010f0eff */
[----:B------:R-:W-:Y:S02]  /*1a70*/  IADD3 R150, P2, PT, R71, R216, RZ ;  /* 0x000000d847967210 */ /* 0x000fe40007f5e0ff */
[-C--:B------:R-:W-:Y:S01]  /*1a80*/  LEA.HI.X.SX32 R129, R69, R2.reuse, 0x1, P3 ;  /* 0x0000000245817211 */ /* 0x080fe200018f0eff */
[----:B------:R-:W-:Y:S01]  /*1a90*/  IMAD R69, R3, 0x2, R99 ;  /* 0x0000000203457824 */ /* 0x000fe200078e0263 */
[----:B------:R-:W-:Y:S02]  /*1aa0*/  LEA.HI.X.SX32 R153, R109, R2, 0x1, P1 ;  /* 0x000000026d997211 */ /* 0x000fe400008f0eff */
[----:B------:R-:W-:Y:S02]  /*1ab0*/  IADD3 R174, P1, PT, R115, R216, RZ ;  /* 0x000000d873ae7210 */ /* 0x000fe40007f3e0ff */
[----:B------:R-:W-:Y:S01]  /*1ac0*/  LEA.HI.X.SX32 R151, R71, R2, 0x1, P2 ;  /* 0x0000000247977211 */ /* 0x000fe200010f0eff */
[----:B------:R-:W-:Y:S01]  /*1ad0*/  IMAD R71, R3, 0x2, R69 ;  /* 0x0000000203477824 */ /* 0x000fe200078e0245 */
[----:B------:R-:W-:-:S02]  /*1ae0*/  IADD3 R172, P2, PT, R79, R216, RZ ;  /* 0x000000d84fac7210 */ /* 0x000fc40007f5e0ff */
[----:B------:R-:W-:Y:S02]  /*1af0*/  LEA.HI.X.SX32 R175, R115, R2, 0x1, P1 ;  /* 0x0000000273af7211 */ /* 0x000fe400008f0eff */
[-C--:B------:R-:W-:Y:S02]  /*1b00*/  IADD3 R196, P1, PT, R117, R216.reuse, RZ ;  /* 0x000000d875c47210 */ /* 0x080fe40007f3e0ff */
[----:B------:R-:W-:Y:S02]  /*1b10*/  IADD3 R148, P3, PT, R81, R216, RZ ;  /* 0x000000d851947210 */ /* 0x000fe40007f7e0ff */
[-C--:B------:R-:W-:Y:S01]  /*1b20*/  LEA.HI.X.SX32 R173, R79, R2.reuse, 0x1, P2 ;  /* 0x000000024fad7211 */ /* 0x080fe200010f0eff */
[----:B------:R-:W-:Y:S01]  /*1b30*/  IMAD R79, R3, 0x2, R71 ;  /* 0x00000002034f7824 */ /* 0x000fe200078e0247 */
[-C--:B------:R-:W-:Y:S02]  /*1b40*/  LEA.HI.X.SX32 R197, R117, R2.reuse, 0x1, P1 ;  /* 0x0000000275c57211 */ /* 0x080fe400008f0eff */
[----:B------:R-:W-:Y:S01]  /*1b50*/  LEA.HI.X.SX32 R149, R81, R2, 0x1, P3 ;  /* 0x0000000251957211 */ /* 0x000fe200018f0eff */
[----:B------:R-:W-:Y:S01]  /*1b60*/  IMAD R81, R3, 0x2, R79 ;  /* 0x0000000203517824 */ /* 0x000fe200078e024f */
[----:B------:R-:W-:-:S02]  /*1b70*/  IADD3 R126, P1, PT, R73, R216, RZ ;  /* 0x000000d8497e7210 */ /* 0x000fc40007f3e0ff */
[----:B------:R-:W-:Y:S02]  /*1b80*/  IADD3 R170, P3, PT, R75, R216, RZ ;  /* 0x000000d84baa7210 */ /* 0x000fe40007f7e0ff */
[-C--:B------:R-:W-:Y:S01]  /*1b90*/  LEA.HI.X.SX32 R127, R73, R2.reuse, 0x1, P1 ;  /* 0x00000002497f7211 */ /* 0x080fe200008f0eff */
[----:B------:R-:W-:Y:S01]  /*1ba0*/  IMAD R73, R3, 0x2, R81 ;  /* 0x0000000203497824 */ /* 0x000fe200078e0251 */
[----:B------:R-:W-:Y:S02]  /*1bb0*/  LEA.HI.X.SX32 R171, R75, R2, 0x1, P3 ;  /* 0x000000024bab7211 */ /* 0x000fe400018f0eff */
[-C--:B------:R-:W-:Y:S01]  /*1bc0*/  IADD3 R146, P1, PT, R77, R216.reuse, RZ ;  /* 0x000000d84d927210 */ /* 0x080fe20007f3e0ff */
[----:B------:R-:W-:Y:S01]  /*1bd0*/  IMAD R75, R3, 0x2, R73 ;  /* 0x00000002034b7824 */ /* 0x000fe200078e0249 */
[----:B------:R-:W-:Y:S02]  /*1be0*/  IADD3 R194, P2, PT, R83, R216, RZ ;  /* 0x000000d853c27210 */ /* 0x000fe40007f5e0ff */
[-C--:B------:R-:W-:Y:S01]  /*1bf0*/  LEA.HI.X.SX32 R147, R77, R2.reuse, 0x1, P1 ;  /* 0x000000024d937211 */ /* 0x080fe200008f0eff */
[----:B------:R-:W-:Y:S01]  /*1c00*/  IMAD R77, R3, 0x2, R75 ;  /* 0x00000002034d7824 */ /* 0x000fe200078e024b */
[----:B------:R-:W-:-:S02]  /*1c10*/  LEA.HI.X.SX32 R195, R83, R2, 0x1, P2 ;  /* 0x0000000253c37211 */ /* 0x000fc400010f0eff */
[-C--:B------:R-:W-:Y:S01]  /*1c20*/  IADD3 R124, P2, PT, R85, R216.reuse, RZ ;  /* 0x000000d8557c7210 */ /* 0x080fe20007f5e0ff */
[----:B------:R-:W-:Y:S01]  /*1c30*/  IMAD R83, R3, 0x2, R77 ;  /* 0x0000000203537824 */ /* 0x000fe200078e024d */
[----:B------:R-:W-:Y:S02]  /*1c40*/  IADD3 R192, P3, PT, R87, R216, RZ ;  /* 0x000000d857c07210 */ /* 0x000fe40007f7e0ff */
[----:B------:R-:W-:Y:S01]  /*1c50*/  LEA.HI.X.SX32 R125, R85, R2, 0x1, P2 ;  /* 0x00000002557d7211 */ /* 0x000fe200010f0eff */
[----:B------:R-:W-:Y:S01]  /*1c60*/  IMAD R85, R3, 0x2, R83 ;  /* 0x0000000203557824 */ /* 0x000fe200078e0253 */
[----:B------:R-:W-:Y:S02]  /*1c70*/  IADD3 R168, P1, PT, R89, R216, RZ ;  /* 0x000000d859a87210 */ /* 0x000fe40007f3e0ff */
[----:B------:R-:W-:Y:S01]  /*1c80*/  LEA.HI.X.SX32 R193, R87, R2, 0x1, P3 ;  /* 0x0000000257c17211 */ /* 0x000fe200018f0eff */
[----:B------:R-:W-:Y:S01]  /*1c90*/  IMAD R87, R3, 0x2, R85 ;  /* 0x0000000203577824 */ /* 0x000fe200078e0255 */
[----:B------:R-:W-:-:S02]  /*1ca0*/  IADD3 R144, P2, PT, R91, R216, RZ ;  /* 0x000000d85b907210 */ /* 0x000fc40007f5e0ff */
[----:B------:R-:W-:Y:S02]  /*1cb0*/  LEA.HI.X.SX32 R169, R89, R2, 0x1, P1 ;  /* 0x0000000259a97211 */ /* 0x000fe400008f0eff */
[-C--:B------:R-:W-:Y:S01]  /*1cc0*/  IADD3 R190, P1, PT, R95, R216.reuse, RZ ;  /* 0x000000d85fbe7210 */ /* 0x080fe20007f3e0ff */
[----:B------:R-:W-:Y:S01]  /*1cd0*/  IMAD R89, R3, 0x2, R87 ;  /* 0x0000000203597824 */ /* 0x000fe200078e0257 */
[----:B------:R-:W-:Y:S01]  /*1ce0*/  IADD3 R122, P3, PT, R93, R216, RZ ;  /* 0x000000d85d7a7210 */ /* 0x000fe20007f7e0ff */
[----:B------:R0:W-:Y:S01]  /*1cf0*/  STL.64 [R1+0x168], R208 ;  /* 0x000168d001007387 */ /* 0x0001e20000100a00 */
[----:B------:R-:W-:Y:S02]  /*1d00*/  LEA.HI.X.SX32 R145, R91, R2, 0x1, P2 ;  /* 0x000000025b917211 */ /* 0x000fe400010f0eff */
[----:B------:R-:W-:Y:S01]  /*1d10*/  IADD3 R166, P2, PT, R97, R216, RZ ;  /* 0x000000d861a67210 */ /* 0x000fe20007f5e0ff */
[----:B------:R0:W-:Y:S01]  /*1d20*/  STL.64 [R1+0x160], R184 ;  /* 0x000160b801007387 */ /* 0x0001e20000100a00 */
[----:B------:R-:W-:Y:S01]  /*1d30*/  LEA.HI.X.SX32 R191, R95, R2, 0x1, P1 ;  /* 0x000000025fbf7211 */ /* 0x000fe200008f0eff */
[----:B------:R-:W-:Y:S01]  /*1d40*/  IMAD R91, R3, 0x2, R89 ;  /* 0x00000002035b7824 */ /* 0x000fe200078e0259 */
[----:B------:R-:W-:Y:S01]  /*1d50*/  IADD3 R120, P1, PT, R69, R216, RZ ;  /* 0x000000d845787210 */ /* 0x000fe20007f3e0ff */
[----:B------:R0:W-:Y:S01]  /*1d60*/  STL.64 [R1+0x158], R160 ;  /* 0x000158a001007387 */ /* 0x0001e20000100a00 */
[----:B------:R-:W-:-:S02]  /*1d70*/  LEA.HI.X.SX32 R123, R93, R2, 0x1, P3 ;  /* 0x000000025d7b7211 */ /* 0x000fc400018f0eff */
[----:B------:R-:W-:Y:S01]  /*1d80*/  IADD3 R142, P3, PT, R99, R216, RZ ;  /* 0x000000d8638e7210 */ /* 0x000fe20007f7e0ff */
[----:B------:R0:W-:Y:S01]  /*1d90*/  STL.64 [R1+0x150], R138 ;  /* 0x0001508a01007387 */ /* 0x0001e20000100a00 */
[----:B------:R-:W-:Y:S02]  /*1da0*/  LEA.HI.X.SX32 R167, R97, R2, 0x1, P2 ;  /* 0x0000000261a77211 */ /* 0x000fe400010f0eff */
[----:B------:R-:W-:Y:S01]  /*1db0*/  IADD3 R188, P2, PT, R71, R216, RZ ;  /* 0x000000d847bc7210 */ /* 0x000fe20007f5e0ff */
[----:B------:R0:W-:Y:S01]  /*1dc0*/  STL.64 [R1+0x148], R206 ;  /* 0x000148ce01007387 */ /* 0x0001e20000100a00 */
[-C--:B------:R-:W-:Y:S01]  /*1dd0*/  LEA.HI.X.SX32 R121, R69, R2.reuse, 0x1, P1 ;  /* 0x0000000245797211 */ /* 0x080fe200008f0eff */
[----:B------:R-:W-:Y:S02]  /*1de0*/  IMAD R69, R3, 0x2, R91 ;  /* 0x0000000203457824 */ /* 0x000fe400078e025b */
[----:B------:R0:W-:Y:S01]  /*1df0*/  STL.64 [R1+0x140], R182 ;  /* 0x000140b601007387 */ /* 0x0001e20000100a00 */
[----:B------:R-:W-:-:S03]  /*1e00*/  LEA.HI.X.SX32 R143, R99, R2, 0x1, P3 ;  /* 0x00000002638f7211 */ /* 0x000fc600018f0eff */
[----:B------:R0:W-:Y:S01]  /*1e10*/  STL.64 [R1+0x138], R158 ;  /* 0x0001389e01007387 */ /* 0x0001e20000100a00 */
[----:B------:R-:W-:-:S03]  /*1e20*/  IADD3 R164, P3, PT, R79, R216, RZ ;  /* 0x000000d84fa47210 */ /* 0x000fc60007f7e0ff */
[----:B------:R0:W-:Y:S01]  /*1e30*/  STL.64 [R1+0x128], R204 ;  /* 0x000128cc01007387 */ /* 0x0001e20000100a00 */
[----:B------:R-:W-:-:S03]  /*1e40*/  LEA.HI.X.SX32 R189, R71, R2, 0x1, P2 ;  /* 0x0000000247bd7211 */ /* 0x000fc600010f0eff */
[----:B------:R0:W-:Y:S01]  /*1e50*/  STL.64 [R1+0x130], R136 ;  /* 0x0001308801007387 */ /* 0x0001e20000100a00 */
[----:B------:R-:W-:Y:S01]  /*1e60*/  IADD3 R118, P2, PT, R73, R216, RZ ;  /* 0x000000d849767210 */ /* 0x000fe20007f5e0ff */
[----:B------:R-:W-:Y:S02]  /*1e70*/  IMAD R71, R3, 0x2, R69 ;  /* 0x0000000203477824 */ /* 0x000fe400078e0245 */
[----:B------:R0:W-:Y:S01]  /*1e80*/  STL.64 [R1+0x120], R180 ;  /* 0x000120b401007387 */ /* 0x0001e20000100a00 */
[----:B------:R-:W-:-:S03]  /*1e90*/  LEA.HI.X.SX32 R165, R79, R2, 0x1, P3 ;  /* 0x000000024fa57211 */ /* 0x000fc600018f0eff */
[----:B------:R0:W-:Y:S01]  /*1ea0*/  STL.64 [R1+0x118], R156 ;  /* 0x0001189c01007387 */ /* 0x0001e20000100a00 */
[----:B------:R-:W-:-:S03]  /*1eb0*/  IADD3 R140, P1, PT, R81, R216, RZ ;  /* 0x000000d8518c7210 */ /* 0x000fc60007f3e0ff */
[----:B------:R0:W-:Y:S01]  /*1ec0*/  STL.64 [R1+0x110], R134 ;  /* 0x0001108601007387 */ /* 0x0001e20000100a00 */
[----:B------:R-:W-:-:S03]  /*1ed0*/  IADD3 R186, P3, PT, R75, R216, RZ ;  /* 0x000000d84bba7210 */ /* 0x000fc60007f7e0ff */
[----:B------:R0:W-:Y:S01]  /*1ee0*/  STL.64 [R1+0x108], R202 ;  /* 0x000108ca01007387 */ /* 0x0001e20000100a00 */
[-C--:B------:R-:W-:Y:S01]  /*1ef0*/  LEA.HI.X.SX32 R119, R73, R2.reuse, 0x1, P2 ;  /* 0x0000000249777211 */ /* 0x080fe200010f0eff */
[----:B------:R-:W-:Y:S02]  /*1f00*/  IMAD R73, R3, 0x2, R71 ;  /* 0x0000000203497824 */ /* 0x000fe400078e0247 */
[----:B------:R0:W-:Y:S01]  /*1f10*/  STL.64 [R1+0x100], R178 ;  /* 0x000100b201007387 */ /* 0x0001e20000100a00 */
[----:B------:R-:W-:-:S03]  /*1f20*/  LEA.HI.X.SX32 R141, R81, R2, 0x1, P1 ;  /* 0x00000002518d7211 */ /* 0x000fc600008f0eff */
[----:B------:R0:W-:Y:S01]  /*1f30*/  STL.64 [R1+0xf8], R154 ;  /* 0x0000f89a01007387 */ /* 0x0001e20000100a00 */
[----:B------:R-:W-:-:S03]  /*1f40*/  LEA.HI.X.SX32 R187, R75, R2, 0x1, P3 ;  /* 0x000000024bbb7211 */ /* 0x000fc600018f0eff */
[----:B------:R0:W-:Y:S01]  /*1f50*/  STL.64 [R1+0xf0], R132 ;  /* 0x0000f08401007387 */ /* 0x0001e20000100a00 */
[----:B------:R-:W-:-:S03]  /*1f60*/  IADD3 R162, P1, PT, R77, R216, RZ ;  /* 0x000000d84da27210 */ /* 0x000fc60007f3e0ff */
[----:B------:R0:W-:Y:S01]  /*1f70*/  STL.64 [R1+0xe8], R200 ;  /* 0x0000e8c801007387 */ /* 0x0001e20000100a00 */
[----:B------:R-:W-:-:S03]  /*1f80*/  IMAD R75, R3, 0x2, R73 ;  /* 0x00000002034b7824 */ /* 0x000fc600078e0249 */
[----:B------:R0:W-:Y:S04]  /*1f90*/  STL.64 [R1+0xe0], R176 ;  /* 0x0000e0b001007387 */ /* 0x0001e80000100a00 */
[----:B------:R0:W-:Y:S01]  /*1fa0*/  STL.64 [R1+0xd8], R152 ;  /* 0x0000d89801007387 */ /* 0x0001e20000100a00 */
[----:B------:R-:W-:-:S03]  /*1fb0*/  LEA.HI.X.SX32 R163, R77, R2, 0x1, P1 ;  /* 0x000000024da37211 */ /* 0x000fc600008f0eff */
[----:B------:R0:W-:Y:S01]  /*1fc0*/  STL.64 [R1+0xc8], R198 ;  /* 0x0000c8c601007387 */ /* 0x0001e20000100a00 */
[----:B------:R-:W-:-:S03]  /*1fd0*/  IMAD R77, R3, 0x2, R75 ;  /* 0x00000002034d7824 */ /* 0x000fc600078e024b */
[----:B------:R0:W-:Y:S04]  /*1fe0*/  STL.64 [R1+0xd0], R130 ;  /* 0x0000d08201007387 */ /* 0x0001e80000100a00 */
[----:B------:R0:W-:Y:S04]  /*1ff0*/  STL.64 [R1+0xc0], R174 ;  /* 0x0000c0ae01007387 */ /* 0x0001e80000100a00 */
[----:B------:R0:W-:Y:S04]  /*2000*/  STL.64 [R1+0xb8], R150 ;  /* 0x0000b89601007387 */ /* 0x0001e80000100a00 */
[----:B------:R0:W-:Y:S01]  /*2010*/  STL.64 [R1+0xb0], R128 ;  /* 0x0000b08001007387 */ /* 0x0001e20000100a00 */
[----:B------:R-:W-:-:S03]  /*2020*/  IMAD R79, R3, 0x2, R77 ;  /* 0x00000002034f7824 */ /* 0x000fc600078e024d */
[----:B------:R0:W-:Y:S01]  /*2030*/  STL.64 [R1+0xa8], R196 ;  /* 0x0000a8c401007387 */ /* 0x0001e20000100a00 */
[----:B------:R-:W-:-:S03]  /*2040*/  IADD3 R250, P2, PT, R83, R216, RZ ;  /* 0x000000d853fa7210 */ /* 0x000fc60007f5e0ff */
[----:B------:R0:W-:Y:S01]  /*2050*/  STL.64 [R1+0xa0], R172 ;  /* 0x0000a0ac01007387 */ /* 0x0001e20000100a00 */
[----:B------:R-:W-:-:S03]  /*2060*/  IADD3 R246, P1, PT, R87, R216, RZ ;  /* 0x000000d857f67210 */ /* 0x000fc60007f3e0ff */
[----:B------:R0:W-:Y:S01]  /*2070*/  STL.64 [R1+0x98], R148 ;  /* 0x0000989401007387 */ /* 0x0001e20000100a00 */
[----:B------:R-:W-:-:S03]  /*2080*/  IADD3 R248, P3, PT, R85, R216, RZ ;  /* 0x000000d855f87210 */ /* 0x000fc60007f7e0ff */
[----:B------:R0:W-:Y:S01]  /*2090*/  STL.64 [R1+0x90], R126 ;  /* 0x0000907e01007387 */ /* 0x0001e20000100a00 */
[----:B------:R-:W-:-:S03]  /*20a0*/  IMAD R81, R3, 0x2, R79 ;  /* 0x0000000203517824 */ /* 0x000fc600078e024f */
[----:B------:R0:W-:Y:S01]  /*20b0*/  STL.64 [R1+0x88], R194 ;  /* 0x000088c201007387 */ /* 0x0001e20000100a00 */
[----:B------:R-:W-:-:S03]  /*20c0*/  LEA.HI.X.SX32 R251, R83, R2, 0x1, P2 ;  /* 0x0000000253fb7211 */ /* 0x000fc600010f0eff */
[----:B------:R0:W-:Y:S01]  /*20d0*/  STL.64 [R1+0x80], R170 ;  /* 0x000080aa01007387 */ /* 0x0001e20000100a00 */
[----:B------:R-:W-:-:S03]  /*20e0*/  IADD3 R244, P2, PT, R89, R216, RZ ;  /* 0x000000d859f47210 */ /* 0x000fc60007f5e0ff */
[----:B------:R0:W-:Y:S01]  /*20f0*/  STL.64 [R1+0x78], R146 ;  /* 0x0000789201007387 */ /* 0x0001e20000100a00 */
[----:B------:R-:W-:-:S03]  /*2100*/  LEA.HI.X.SX32 R247, R87, R2, 0x1, P1 ;  /* 0x0000000257f77211 */ /* 0x000fc600008f0eff */
[----:B------:R0:W-:Y:S01]  /*2110*/  STL.64 [R1+0x68], R192 ;  /* 0x000068c001007387 */ /* 0x0001e20000100a00 */
[----:B------:R-:W-:-:S03]  /*2120*/  LEA.HI.X.SX32 R249, R85, R2, 0x1, P3 ;  /* 0x0000000255f97211 */ /* 0x000fc600018f0eff */
[----:B------:R0:W-:Y:S01]  /*2130*/  STL.64 [R1+0x70], R124 ;  /* 0x0000707c01007387 */ /* 0x0001e20000100a00 */
[-C--:B------:R-:W-:Y:S01]  /*2140*/  IADD3 R240, P1, PT, R69, R216.reuse, RZ ;  /* 0x000000d845f07210 */ /* 0x080fe20007f3e0ff */
[----:B------:R-:W-:Y:S02]  /*2150*/  IMAD R83, R3, 0x2, R81 ;  /* 0x0000000203537824 */ /* 0x000fe400078e0251 */
[----:B------:R0:W-:Y:S01]  /*2160*/  STL.64 [R1+0x60], R168 ;  /* 0x000060a801007387 */ /* 0x0001e20000100a00 */
[----:B------:R-:W-:-:S03]  /*2170*/  IADD3 R242, P3, PT, R91, R216, RZ ;  /* 0x000000d85bf27210 */ /* 0x000fc60007f7e0ff */
[----:B------:R0:W-:Y:S01]  /*2180*/  STL.64 [R1+0x58], R144 ;  /* 0x0000589001007387 */ /* 0x0001e20000100a00 */
[----:B------:R-:W-:-:S03]  /*2190*/  LEA.HI.X.SX32 R245, R89, R2, 0x1, P2 ;  /* 0x0000000259f57211 */ /* 0x000fc600010f0eff */
        /* <DEDUP_REMOVED lines=12> */
[----:B------:R-:W-:-:S03]  /*2260*/  IMAD R71, R3, 0x2, R69 ;  /* 0x0000000203477824 */ /* 0x000fc600078e0245 */
[----:B------:R0:W-:Y:S01]  /*2270*/  STL.64 [R1+0x20], R164 ;  /* 0x000020a401007387 */ /* 0x0001e20000100a00 */
[----:B------:R-:W-:-:S03]  /*2280*/  LEA.HI.X.SX32 R237, R73, R2, 0x1, P3 ;  /* 0x0000000249ed7211 */ /* 0x000fc600018f0eff */
[----:B------:R0:W-:Y:S01]  /*2290*/  STL.64 [R1+0x18], R140 ;  /* 0x0000188c01007387 */ /* 0x0001e20000100a00 */
[----:B------:R-:W-:-:S03]  /*22a0*/  IADD3 R230, P3, PT, R79, R216, RZ ;  /* 0x000000d84fe67210 */ /* 0x000fc60007f7e0ff */
[----:B------:R0:W-:Y:S01]  /*22b0*/  STL.64 [R1+0x8], R186 ;  /* 0x000008ba01007387 */ /* 0x0001e20000100a00 */
[----:B------:R-:W-:-:S03]  /*22c0*/  IADD3 R234, P1, PT, R75, R216, RZ ;  /* 0x000000d84bea7210 */ /* 0x000fc60007f3e0ff */
[----:B------:R0:W-:Y:S01]  /*22d0*/  STL.64 [R1+0x10], R118 ;  /* 0x0000107601007387 */ /* 0x0001e20000100a00 */
[----:B------:R-:W-:-:S03]  /*22e0*/  IMAD R73, R3, 0x2, R71 ;  /* 0x0000000203497824 */ /* 0x000fc600078e0247 */
[----:B------:R0:W-:Y:S01]  /*22f0*/  STL.64 [R1], R162 ;  /* 0x000000a201007387 */ /* 0x0001e20000100a00 */
[----:B------:R-:W-:Y:S02]  /*2300*/  IADD3 R232, P2, PT, R77, R216, RZ ;  /* 0x000000d84de87210 */ /* 0x000fe40007f5e0ff */
[-C--:B------:R-:W-:Y:S02]  /*2310*/  LEA.HI.X.SX32 R231, R79, R2.reuse, 0x1, P3 ;  /* 0x000000024fe77211 */ /* 0x080fe400018f0eff */
[----:B------:R-:W-:Y:S01]  /*2320*/  LEA.HI.X.SX32 R235, R75, R2, 0x1, P1 ;  /* 0x000000024beb7211 */ /* 0x000fe200008f0eff */
[----:B------:R-:W-:Y:S01]  /*2330*/  IMAD R75, R3, 0x2, R73 ;  /* 0x00000002034b7824 */ /* 0x000fe200078e0249 */
[----:B------:R-:W-:Y:S02]  /*2340*/  IADD3 R224, P3, PT, R69, R216, RZ ;  /* 0x000000d845e07210 */ /* 0x000fe40007f7e0ff */
[----:B------:R-:W-:Y:S02]  /*2350*/  SHF.R.S32.HI R74, RZ, 0x7, R86 ;  /* 0x00000007ff4a7819 */ /* 0x000fe40000011456 */
[----:B------:R-:W-:-:S02]  /*2360*/  LEA.HI.X.SX32 R233, R77, R2, 0x1, P2 ;  /* 0x000000024de97211 */ /* 0x000fc400010f0eff */
[-C--:B------:R-:W-:Y:S02]  /*2370*/  IADD3 R228, P1, PT, R81, R216.reuse, RZ ;  /* 0x000000d851e47210 */ /* 0x080fe40007f3e0ff */
[----:B------:R-:W-:Y:S02]  /*2380*/  IADD3 R226, P2, PT, R83, R216, RZ ;  /* 0x000000d853e27210 */ /* 0x000fe40007f5e0ff */
[-C--:B------:R-:W-:Y:S01]  /*2390*/  LEA.HI.X.SX32 R225, R69, R2.reuse, 0x1, P3 ;  /* 0x0000000245e17211 */ /* 0x080fe200018f0eff */
[----:B------:R-:W-:Y:S01]  /*23a0*/  IMAD R69, R3, 0x2, R75 ;  /* 0x0000000203457824 */ /* 0x000fe200078e024b */
[----:B------:R-:W-:Y:S02]  /*23b0*/  SGXT R67, R74, 0x1 ;  /* 0x000000014a43781a */ /* 0x000fe40000000200 */
[-C--:B------:R-:W-:Y:S02]  /*23c0*/  LEA.HI.X.SX32 R229, R81, R2.reuse, 0x1, P1 ;  /* 0x0000000251e57211 */ /* 0x080fe400008f0eff */
[----:B------:R-:W-:-:S02]  /*23d0*/  LEA.HI.X.SX32 R227, R83, R2, 0x1, P2 ;  /* 0x0000000253e37211 */ /* 0x000fc400010f0eff */
[-C--:B------:R-:W-:Y:S02]  /*23e0*/  IADD3 R222, P1, PT, R71, R216.reuse, RZ ;  /* 0x000000d847de7210 */ /* 0x080fe40007f3e0ff */
[-C--:B------:R-:W-:Y:S02]  /*23f0*/  IADD3 R220, P2, PT, R73, R216.reuse, RZ ;  /* 0x000000d849dc7210 */ /* 0x080fe40007f5e0ff */
[-C--:B------:R-:W-:Y:S02]  /*2400*/  IADD3 R218, P3, PT, R75, R216.reuse, RZ ;  /* 0x000000d84bda7210 */ /* 0x080fe40007f7e0ff */
[----:B------:R-:W-:Y:S02]  /*2410*/  IADD3 R216, P4, PT, R69, R216, RZ ;  /* 0x000000d845d87210 */ /* 0x000fe40007f9e0ff */
[----:B------:R-:W-:Y:S02]  /*2420*/  LOP3.LUT R67, R67, 0x90, RZ, 0xc0, !PT ;  /* 0x0000009043437812 */ /* 0x000fe400078ec0ff */
[----:B------:R-:W-:-:S02]  /*2430*/  LEA.HI.X.SX32 R223, R71, R2, 0x1, P1 ;  /* 0x0000000247df7211 */ /* 0x000fc400008f0eff */
[-C--:B------:R-:W-:Y:S02]  /*2440*/  LEA.HI.X.SX32 R221, R73, R2.reuse, 0x1, P2 ;  /* 0x0000000249dd7211 */ /* 0x080fe400010f0eff */
[-C--:B------:R-:W-:Y:S02]  /*2450*/  LEA.HI.X.SX32 R219, R75, R2.reuse, 0x1, P3 ;  /* 0x000000024bdb7211 */ /* 0x080fe400018f0eff */
[----:B------:R-:W-:Y:S02]  /*2460*/  LEA.HI.X.SX32 R217, R69, R2, 0x1, P4 ;  /* 0x0000000245d97211 */ /* 0x000fe400020f0eff */
[----:B------:R-:W-:Y:S01]  /*2470*/  LOP3.LUT R2, R67, 0x7f, R86, 0x78, !PT ;  /* 0x0000007f43027812 */ /* 0x000fe200078e7856 */
[----:B0-----:R-:W-:Y:S06]  /*2480*/  @P0 BRA `(.L_x_5) ;  /* 0x0000000000180947 */ /* 0x001fec0003800000 */
[----:B------:R-:W-:Y:S01]  /*2490*/  ELECT P1, URZ, PT ;  /* 0x0000000000ff782f */ /* 0x000fe20003820000 */
[----:B------:R-:W-:Y:S01]  /*24a0*/  IMAD.MOV.U32 R67, RZ, RZ, 0x1 ;  /* 0x00000001ff437424 */ /* 0x000fe200078e00ff */
[----:B------:R-:W-:Y:S01]  /*24b0*/  UMOV UR4, 0x40 ;  /* 0x0000004000047882 */ /* 0x000fe20000000000 */
[----:B------:R-:W-:Y:S01]  /*24c0*/  UVIRTCOUNT.DEALLOC.SMPOOL 0x80 ;  /* 0x000000800000784c */ /* 0x000fe20000000000 */
[----:B------:R-:W-:-:S09]  /*24d0*/  ULEA UR4, UR6, UR4, 0x18 ;  /* 0x0000000406047291 */ /* 0x000fd2000f8ec0ff */
[----:B------:R0:W-:Y:S03]  /*24e0*/  @P1 STS.U8 [UR4], R67 ;  /* 0x00000043ff001988 */ /* 0x0001e60008000004 */
.L_x_5:
[C---:B------:R-:W-:Y:S01]  /*24f0*/  LOP3.LUT R71, R2.reuse, 0x20, RZ, 0x3c, !PT ;  /* 0x0000002002477812 */ /* 0x040fe200078e3cff */
[----:B-----5:R1:W-:Y:S01]  /*2500*/  STS.U8 [R2+UR14], R5 ;  /* 0x0000000502007988 */ /* 0x0203e2000800000e */
[C---:B------:R-:W-:Y:S01]  /*2510*/  LOP3.LUT R69, R2.reuse, 0x40, RZ, 0x3c, !PT ;  /* 0x0000004002457812 */ /* 0x040fe200078e3cff */
[----:B------:R-:W-:Y:S01]  /*2520*/  USHF.L.U32 UR4, UR8, 0x15, URZ ;  /* 0x0000001508047899 */ /* 0x000fe200080006ff */
[----:B0-----:R-:W-:Y:S01]  /*2530*/  LOP3.LUT R67, R2, 0x60, RZ, 0x3c, !PT ;  /* 0x0000006002437812 */ /* 0x001fe200078e3cff */
[----:B------:R0:W-:Y:S01]  /*2540*/  STS.U8 [R2+UR14+0x400], R7 ;  /* 0x0004000702007988 */ /* 0x0001e2000800000e */
[----:B------:R-:W-:Y:S01]  /*2550*/  ULOP3.LUT UR19, UR8, 0x4, URZ, 0xc0, !UPT ;  /* 0x0000000408137892 */ /* 0x000fe2000f8ec0ff */
[----:B------:R-:W-:Y:S01]  /*2560*/  LOP3.LUT P1, RZ, R86, 0xff, RZ, 0xc0, !PT ;  /* 0x000000ff56ff7812 */ /* 0x000fe2000782c0ff */
[----:B------:R-:W-:Y:S01]  /*2570*/  ULOP3.LUT UR6, UR4, 0x600000, URZ, 0xc0, !UPT ;  /* 0x0060000004067892 */ /* 0x000fe2000f8ec0ff */
[----:B------:R2:W-:Y:S01]  /*2580*/  STS.U8 [R2+UR14+0x800], R11 ;  /* 0x0008000b02007988 */ /* 0x0005e2000800000e */
[----:B------:R-:W-:Y:S01]  /*2590*/  UMOV UR5, 0x1 ;  /* 0x0000000100057882 */ /* 0x000fe20000000000 */
[----:B------:R-:W-:Y:S01]  /*25a0*/  UIADD3 UR17, UPT, UPT, UR14, 0x14000, URZ ;  /* 0x000140000e117890 */ /* 0x000fe2000fffe0ff */
[----:B-1----:R-:W-:Y:S01]  /*25b0*/  PRMT R5, RZ, 0x7610, R5 ;  /* 0x00007610ff057816 */ /* 0x002fe20000000005 */
[----:B------:R1:W-:Y:S01]  /*25c0*/  STS.U8 [R2+UR14+0xc00], R15 ;  /* 0x000c000f02007988 */ /* 0x0003e2000800000e */
[----:B------:R-:W-:Y:S01]  /*25d0*/  UIADD3 UR16, UPT, UPT, UR15, UR6, URZ ;  /* 0x000000060f107290 */ /* 0x000fe2000fffe0ff */
[----:B0-----:R-:W-:Y:S01]  /*25e0*/  PRMT R7, RZ, 0x7610, R7 ;  /* 0x00007610ff077816 */ /* 0x001fe20000000007 */
[----:B------:R-:W0:Y:S01]  /*25f0*/  LDCU UR7, c[0x0][0x3f0] ;  /* 0x00007e00ff0777ac */ /* 0x000e220008000800 */
[----:B------:R3:W-:Y:S01]  /*2600*/  STS.U8 [R2+UR14+0x1000], R19 ;  /* 0x0010001302007988 */ /* 0x0007e2000800000e */
[----:B------:R-:W-:-:S03]  /*2610*/  ULEA UR16, UR19, UR16, 0x4 ;  /* 0x0000001013107291 */ /* 0x000fc6000f8e20ff */
[----:B------:R4:W-:Y:S01]  /*2620*/  STS.U8 [R2+UR14+0x1400], R23 ;  /* 0x0014001702007988 */ /* 0x0009e2000800000e */
[----:B------:R-:W-:Y:S01]  /*2630*/  VOTEU.ALL UP0, P1 ;  /* 0x0000000000ff7886 */ /* 0x000fe20000800000 */
[----:B------:R-:W-:Y:S02]  /*2640*/  VOTEU.ALL UP1, P1 ;  /* 0x0000000000ff7886 */ /* 0x000fe40000820000 */
[----:B------:R0:W-:Y:S02]  /*2650*/  STS.U8 [R2+UR14+0x1800], R27 ;  /* 0x0018001b02007988 */ /* 0x0001e4000800000e */
[----:B------:R-:W-:-:S04]  /*2660*/  @!UP0 UIADD3 UR10, UPT, UPT, -UR5, 0x100000, URZ ;  /* 0x00100000050a8890 */ /* 0x000fc8000fffe1ff */
[----:B------:R-:W-:Y:S02]  /*2670*/  @!UP0 USHF.L.U32 UR11, UR10, 0xb, URZ ;  /* 0x0000000b0a0b8899 */ /* 0x000fe400080006ff */
[----:B------:R-:W-:Y:S01]  /*2680*/  @!UP0 USHF.L.U32 UR10, UR10, 0x1, URZ ;  /* 0x000000010a0a8899 */ /* 0x000fe200080006ff */
[----:B------:R1:W-:Y:S04]  /*2690*/  STS.U8 [R2+UR14+0x1c00], R31 ;  /* 0x001c001f02007988 */ /* 0x0003e8000800000e */
[----:B------:R1:W-:Y:S01]  /*26a0*/  STS.U8 [R2+UR14+0x2000], R35 ;  /* 0x0020002302007988 */ /* 0x0003e2000800000e */
[----:B0-----:R-:W-:-:S03]  /*26b0*/  ISETP.LT.AND P2, PT, RZ, UR7, PT ;  /* 0x00000007ff007c0c */ /* 0x001fc6000bf41270 */
[----:B------:R0:W-:Y:S04]  /*26c0*/  STS.U8 [R2+UR14+0x2400], R39 ;  /* 0x0024002702007988 */ /* 0x0001e8000800000e */
[----:B------:R0:W-:Y:S04]  /*26d0*/  STS.U8 [R2+UR14+0x2800], R43 ;  /* 0x0028002b02007988 */ /* 0x0001e8000800000e */
[----:B------:R0:W-:Y:S04]  /*26e0*/  STS.U8 [R2+UR14+0x2c00], R47 ;  /* 0x002c002f02007988 */ /* 0x0001e8000800000e */
[----:B------:R-:W-:Y:S04]  /*26f0*/  STS.U8 [R2+UR14+0x3000], R53 ;  /* 0x0030003502007988 */ /* 0x000fe8000800000e */
        /* <DEDUP_REMOVED lines=49> */
[----:B------:R0:W-:Y:S04]  /*2a10*/  STS.U8 [R67+UR14+0x3b00], R51 ;  /* 0x003b003343007988 */ /* 0x0001e8000800000e */
[----:B------:R0:W-:Y:S01]  /*2a20*/  STS.U8 [R67+UR14+0x3f00], R66 ;  /* 0x003f004243007988 */ /* 0x0001e2000800000e */
[----:B------:R-:W-:Y:S01]  /*2a30*/  STTM.x64 tmem[UR16], RZ ;  /* 0x000000ff000079ed */ /* 0x000fe20008340010 */
[----:B------:R-:W0:Y:S02]  /*2a40*/  FENCE.VIEW.ASYNC.T ;  /* 0x00000000000073c6 */ /* 0x000e240000000200 */
[----:B0-----:R-:W-:Y:S01]  /*2a50*/  BAR.SYNC.DEFER_BLOCKING 0x0 ;  /* 0x0000000000007b1d */ /* 0x001fe20000010000 */
[----:B--2---:R-:W-:-:S02]  /*2a60*/  PRMT R11, RZ, 0x7610, R11 ;  /* 0x00007610ff0b7816 */ /* 0x004fc4000000000b */
[----:B-1----:R-:W-:Y:S02]  /*2a70*/  PRMT R15, RZ, 0x7610, R15 ;  /* 0x00007610ff0f7816 */ /* 0x002fe4000000000f */
[----:B---3--:R-:W-:Y:S01]  /*2a80*/  PRMT R19, RZ, 0x7610, R19 ;  /* 0x00007610ff137816 */ /* 0x008fe20000000013 */
[----:B------:R-:W0:Y:S02]  /*2a90*/  FENCE.VIEW.ASYNC.S ;  /* 0x00000000000073c6 */ /* 0x000e240000000000 */
[----:B0-----:R0:W1:Y:S02]  /*2aa0*/  @!UP1 SYNCS.EXCH.64 URZ, [UR17], UR10 ;  /* 0x0000000a11ff95b2 */ /* 0x0010640008000100 */
[----:B-1----:R-:W-:Y:S01]  /*2ab0*/  BAR.SYNC.DEFER_BLOCKING 0x0 ;  /* 0x0000000000007b1d */ /* 0x002fe20000010000 */
[----:B----4-:R-:W-:Y:S02]  /*2ac0*/  PRMT R23, RZ, 0x7610, R23 ;  /* 0x00007610ff177816 */ /* 0x010fe40000000017 */
[----:B------:R-:W-:-:S02]  /*2ad0*/  PRMT R27, RZ, 0x7610, R27 ;  /* 0x00007610ff1b7816 */ /* 0x000fc4000000001b */
[----:B------:R-:W-:Y:S02]  /*2ae0*/  PRMT R31, RZ, 0x7610, R31 ;  /* 0x00007610ff1f7816 */ /* 0x000fe4000000001f */
[----:B------:R-:W-:Y:S02]  /*2af0*/  PRMT R35, RZ, 0x7610, R35 ;  /* 0x00007610ff237816 */ /* 0x000fe40000000023 */
[----:B------:R-:W-:Y:S02]  /*2b00*/  PRMT R39, RZ, 0x7610, R39 ;  /* 0x00007610ff277816 */ /* 0x000fe40000000027 */
[----:B------:R-:W-:Y:S02]  /*2b10*/  PRMT R43, RZ, 0x7610, R43 ;  /* 0x00007610ff2b7816 */ /* 0x000fe4000000002b */
[----:B------:R-:W-:Y:S02]  /*2b20*/  PRMT R47, RZ, 0x7610, R47 ;  /* 0x00007610ff2f7816 */ /* 0x000fe4000000002f */
[----:B------:R-:W-:-:S02]  /*2b30*/  PRMT R51, RZ, 0x7610, R51 ;  /* 0x00007610ff337816 */ /* 0x000fc40000000033 */
[----:B------:R-:W-:Y:S02]  /*2b40*/  PRMT R55, RZ, 0x7610, R55 ;  /* 0x00007610ff377816 */ /* 0x000fe40000000037 */
[----:B------:R-:W-:Y:S02]  /*2b50*/  PRMT R59, RZ, 0x7610, R59 ;  /* 0x00007610ff3b7816 */ /* 0x000fe4000000003b */
[----:B------:R-:W-:Y:S02]  /*2b60*/  PRMT R63, RZ, 0x7610, R63 ;  /* 0x00007610ff3f7816 */ /* 0x000fe4000000003f */
[----:B------:R-:W-:Y:S01]  /*2b70*/  PRMT R0, RZ, 0x7610, R0 ;  /* 0x00007610ff007816 */ /* 0x000fe20000000000 */
[----:B------:R-:W2:Y:S01]  /*2b80*/  @P2 LDG.E.U8 R5, desc[UR34][R208.64] ;  /* 0x00000022d0052981 */ /* 0x000ea2000c1e1100 */
[----:B------:R-:W-:Y:S02]  /*2b90*/  PRMT R8, RZ, 0x7610, R8 ;  /* 0x00007610ff087816 */ /* 0x000fe40000000008 */
[----:B------:R-:W-:Y:S01]  /*2ba0*/  PRMT R12, RZ, 0x7610, R12 ;  /* 0x00007610ff0c7816 */ /* 0x000fe2000000000c */
[----:B------:R-:W3:Y:S01]  /*2bb0*/  @P2 LDG.E.U8 R7, desc[UR34][R206.64] ;  /* 0x00000022ce072981 */ /* 0x000ee2000c1e1100 */
[----:B------:R-:W-:-:S02]  /*2bc0*/  PRMT R16, RZ, 0x7610, R16 ;  /* 0x00007610ff107816 */ /* 0x000fc40000000010 */
[----:B------:R-:W-:Y:S01]  /*2bd0*/  PRMT R20, RZ, 0x7610, R20 ;  /* 0x00007610ff147816 */ /* 0x000fe20000000014 */
[----:B------:R-:W4:Y:S01]  /*2be0*/  @P2 LDG.E.U8 R11, desc[UR34][R204.64] ;  /* 0x00000022cc0b2981 */ /* 0x000f22000c1e1100 */
[----:B------:R-:W-:Y:S02]  /*2bf0*/  PRMT R24, RZ, 0x7610, R24 ;  /* 0x00007610ff187816 */ /* 0x000fe40000000018 */
[----:B------:R-:W-:Y:S01]  /*2c00*/  PRMT R28, RZ, 0x7610, R28 ;  /* 0x00007610ff1c7816 */ /* 0x000fe2000000001c */
[----:B------:R-:W4:Y:S01]  /*2c10*/  @P2 LDG.E.U8 R15, desc[UR34][R202.64] ;  /* 0x00000022ca0f2981 */ /* 0x000f22000c1e1100 */
[----:B------:R-:W-:-:S03]  /*2c20*/  PRMT R32, RZ, 0x7610, R32 ;  /* 0x00007610ff207816 */ /* 0x000fc60000000020 */
[----:B------:R-:W4:Y:S01]  /*2c30*/  @P2 LDG.E.U8 R19, desc[UR34][R200.64] ;  /* 0x00000022c8132981 */ /* 0x000f22000c1e1100 */
[----:B------:R-:W-:-:S03]  /*2c40*/  PRMT R36, RZ, 0x7610, R36 ;  /* 0x00007610ff247816 */ /* 0x000fc60000000024 */
[----:B------:R-:W4:Y:S04]  /*2c50*/  @P2 LDG.E.U8 R23, desc[UR34][R198.64] ;  /* 0x00000022c6172981 */ /* 0x000f28000c1e1100 */
        /* <DEDUP_REMOVED lines=9> */
[----:B------:R-:W4:Y:S01]  /*2cf0*/  @P2 LDG.E.U8 R63, desc[UR34][R222.64] ;  /* 0x00000022de3f2981 */ /* 0x000f22000c1e1100 */
[----:B------:R-:W-:-:S03]  /*2d00*/  PRMT R40, RZ, 0x7610, R40 ;  /* 0x00007610ff287816 */ /* 0x000fc60000000028 */
        /* <DEDUP_REMOVED lines=86> */
[----:B0-----:R-:W-:-:S04]  /*3270*/  @!UP0 UIADD3 UR10, UPT, UPT, -UR5, 0x100000, URZ ;  /* 0x00100000050a8890 */ /* 0x001fc8000fffe1ff */
[----:B------:R-:W-:Y:S02]  /*3280*/  @!UP0 USHF.L.U32 UR11, UR10, 0xb, URZ ;  /* 0x0000000b0a0b8899 */ /* 0x000fe400080006ff */
[----:B------:R-:W-:Y:S01]  /*3290*/  @!UP0 USHF.L.U32 UR10, UR10, 0x1, URZ ;  /* 0x000000010a0a8899 */ /* 0x000fe200080006ff */
[----:B------:R-:W-:Y:S01]  /*32a0*/  VOTEU.ALL UP1, P1 ;  /* 0x0000000000ff7886 */ /* 0x000fe20000820000 */
[----:B------:R-:W-:-:S04]  /*32b0*/  @!UP0 UIADD3 UR4, UPT, UPT, -UR5, 0x100000, URZ ;  /* 0x0010000005048890 */ /* 0x000fc8000fffe1ff */
[----:B------:R-:W-:Y:S02]  /*32c0*/  @!UP0 USHF.L.U32 UR5, UR4, 0xb, URZ ;  /* 0x0000000b04058899 */ /* 0x000fe400080006ff */
[----:B------:R-:W-:Y:S02]  /*32d0*/  @!UP0 USHF.L.U32 UR4, UR4, 0x1, URZ ;  /* 0x0000000104048899 */ /* 0x000fe400080006ff */
[----:B------:R-:W-:Y:S01]  /*32e0*/  UIADD3 UR18, UPT, UPT, UR15, 0x80, URZ ;  /* 0x000000800f127890 */ /* 0x000fe2000fffe0ff */
[----:B------:R-:W-:-:S03]  /*32f0*/  ISETP.EQ.U32.AND P3, PT, RZ, UR8, P2 ;  /* 0x00000008ff007c0c */ /* 0x000fc60009762070 */
[----:B------:R-:W-:-:S04]  /*3300*/  UIADD3 UR6, UPT, UPT, UR6, UR18, URZ ;  /* 0x0000001206067290 */ /* 0x000fc8000fffe0ff */
[----:B------:R-:W-:Y:S01]  /*3310*/  ULEA UR19, UR19, UR6, 0x12 ;  /* 0x0000000613137291 */ /* 0x000fe2000f8e90ff */
[----:B------:R0:W1:Y:S01]  /*3320*/  @!UP1 SYNCS.EXCH.64 URZ, [UR14+0x14008], UR10 ;  /* 0x0140080a0eff95b2 */ /* 0x0000620008000100 */
[----:B------:R-:W-:Y:S01]  /*3330*/  VOTEU.ALL UP1, P1 ;  /* 0x0000000000ff7886 */ /* 0x000fe20000820000 */
[----:B------:R-:W-:Y:S02]  /*3340*/  UIADD3 UR6, UPT, UPT, UR14, 0xc000, URZ ;  /* 0x0000c0000e067890 */ /* 0x000fe4000fffe0ff */
[----:B--2---:R0:W-:Y:S04]  /*3350*/  STS.U8 [R2+UR14+0x8000], R5 ;  /* 0x0080000502007988 */ /* 0x0041e8000800000e */
[----:B---3--:R0:W-:Y:S04]  /*3360*/  STS.U8 [R2+UR14+0x8400], R7 ;  /* 0x0084000702007988 */ /* 0x0081e8000800000e */
[----:B----4-:R0:W-:Y:S04]  /*3370*/  STS.U8 [R2+UR14+0x8800], R11 ;  /* 0x0088000b02007988 */ /* 0x0101e8000800000e */
[----:B------:R0:W-:Y:S04]  /*3380*/  STS.U8 [R2+UR14+0x8c00], R15 ;  /* 0x008c000f02007988 */ /* 0x0001e8000800000e */
        /* <DEDUP_REMOVED lines=59> */
[----:B------:R0:W-:Y:S01]  /*3740*/  STS.U8 [R67+UR14+0xbf00], R66 ;  /* 0x00bf004243007988 */ /* 0x0001e2000800000e */
[----:B-1----:R1:W-:Y:S06]  /*3750*/  MEMBAR.ALL.CTA ;  /* 0x0000000000007992 */ /* 0x0023ec0000008000 */
[----:B-1----:R-:W-:Y:S04]  /*3760*/  FENCE.VIEW.ASYNC.S ;  /* 0x00000000000073c6 */ /* 0x002fe80000000000 */
[----:B------:R-:W1:Y:S02]  /*3770*/  FENCE.VIEW.ASYNC.S ;  /* 0x00000000000073c6 */ /* 0x000e640000000000 */
[----:B-1----:R0:W1:Y:S02]  /*3780*/  @!UP1 SYNCS.EXCH.64 URZ, [UR14+0xc000], UR4 ;  /* 0x00c000040eff95b2 */ /* 0x0020640008000100 */
[----:B-1----:R-:W-:Y:S06]  /*3790*/  BAR.SYNC.DEFER_BLOCKING 0x0 ;  /* 0x0000000000007b1d */ /* 0x002fec0000010000 */
[----:B0-----:R-:W-:Y:S05]  /*37a0*/  @!P3 BRA `(.L_x_6) ;  /* 0x000000000084b947 */ /* 0x001fea0003800000 */
[----:B------:R-:W-:Y:S02]  /*37b0*/  UIADD3 UR4, UPT, UPT, UR14, 0x8000, URZ ;  /* 0x000080000e047890 */ /* 0x000fe4000fffe0ff */
[----:B------:R-:W-:Y:S02]  /*37c0*/  USHF.R.U32.HI UR10, URZ, 0x4, UR14 ;  /* 0x00000004ff0a7899 */ /* 0x000fe4000801160e */
[----:B------:R-:W-:Y:S02]  /*37d0*/  USHF.R.U32.HI UR4, URZ, 0x4, UR4 ;  /* 0x00000004ff047899 */ /* 0x000fe40008011604 */
[----:B------:R-:W-:Y:S02]  /*37e0*/  USGXT.U32 UR10, UR10, 0xe ;  /* 0x0000000e0a0a789a */ /* 0x000fe40008000000 */
[----:B------:R-:W-:Y:S02]  /*37f0*/  USGXT.U32 UR12, UR4, 0xe ;  /* 0x0000000e040c789a */ /* 0x000fe40008000000 */
[----:B------:R-:W-:-:S02]  /*3800*/  UIADD3 UR30, UP1, UPT, UR10, 0x100, URZ ;  /* 0x000001000a1e7890 */ /* 0x000fc4000ff3e0ff */
[----:B------:R-:W-:Y:S01]  /*3810*/  UIADD3 UR28, UP2, UPT, UR12, 0x2, URZ ;  /* 0x000000020c1c7890 */ /* 0x000fe2000ff5e0ff */
[----:B------:R-:W-:Y:S01]  /*3820*/  UMOV UR4, URZ ;  /* 0x000000ff00047c82 */ /* 0x000fe20008000000 */
[----:B------:R-:W-:Y:S01]  /*3830*/  UMOV UR32, 0x0 ;  /* 0x0000000000207882 */ /* 0x000fe20000000000 */
[----:B------:R-:W-:Y:S02]  /*3840*/  UIADD3.X UR31, UPT, UPT, UR4, 0x40004040, URZ, UP1, !UPT ;  /* 0x40004040041f7890 */ /* 0x000fe40008ffe4ff */
[----:B------:R-:W-:Y:S02]  /*3850*/  UIADD3.X UR29, UPT, UPT, UR4, 0x40004040, URZ, UP2, !UPT ;  /* 0x40004040041d7890 */ /* 0x000fe400097fe4ff */
[----:B------:R-:W-:Y:S02]  /*3860*/  UIADD3.64 UR20, UPT, UPT, UR30, 0x100, URZ ;  /* 0x000001001e147897 */ /* 0x000fe4000fffe0ff */
[----:B------:R-:W-:Y:S02]  /*3870*/  UIADD3.64 UR22, UPT, UPT, UR28, 0x2, URZ ;  /* 0x000000021c167897 */ /* 0x000fe4000fffe0ff */
[----:B------:R-:W-:-:S02]  /*3880*/  UIADD3.64 UR24, UPT, UPT, UR30, 0x200, URZ ;  /* 0x000002001e187897 */ /* 0x000fc4000fffe0ff */
[----:B------:R-:W-:Y:S01]  /*3890*/  UIADD3.64 UR26, UPT, UPT, UR28, 0x4, URZ ;  /* 0x000000041c1a7897 */ /* 0x000fe2000fffe0ff */
[----:B------:R-:W-:Y:S01]  /*38a0*/  UMOV UR33, 0x8208010 ;  /* 0x0820801000217882 */ /* 0x000fe20000000000 */
[----:B------:R-:W-:Y:S01]  /*38b0*/  UMOV UR11, 0x40004040 ;  /* 0x40004040000b7882 */ /* 0x000fe20000000000 */
[----:B------:R-:W-:Y:S01]  /*38c0*/  UMOV UR13, 0x40004040 ;  /* 0x40004040000d7882 */ /* 0x000fe20000000000 */
[----:B------:R-:W-:Y:S01]  /*38d0*/  UMOV UR36, 0x0 ;  /* 0x0000000000247882 */ /* 0x000fe20000000000 */
[----:B------:R-:W-:Y:S01]  /*38e0*/  UMOV UR37, 0x8208010 ;  /* 0x0820801000257882 */ /* 0x000fe20000000000 */
[----:B------:R-:W-:Y:S01]  /*38f0*/  UMOV UR38, 0x0 ;  /* 0x0000000000267882 */ /* 0x000fe20000000000 */
[----:B------:R-:W-:Y:S01]  /*3900*/  UMOV UR39, 0x8208010 ;  /* 0x0820801000277882 */ /* 0x000fe20000000000 */
[----:B------:R-:W-:Y:S01]  /*3910*/  UMOV UR4, UR6 ;  /* 0x0000000600047c82 */ /* 0x000fe20008000000 */
[----:B------:R-:W-:Y:S01]  /*3920*/  UMOV UR5, URZ ;  /* 0x000000ff00057c82 */ /* 0x000fe20008000000 */
[----:B------:R0:W-:Y:S01]  /*3930*/  UTCQMMA gdesc[UR10], gdesc[UR12], tmem[UR18], tmem[UR32], idesc[UR33], !UPT ;  /* 0x00ff200c0a0075ea */ /* 0x0001e2000f800312 */
[----:B------:R-:W-:Y:S01]  /*3940*/  UMOV UR40, 0x0 ;  /* 0x0000000000287882 */ /* 0x000fe20000000000 */
[----:B------:R-:W-:Y:S01]  /*3950*/  UMOV UR41, 0x8208010 ;  /* 0x0820801000297882 */ /* 0x000fe20000000000 */
[----:B------:R0:W-:Y:S01]  /*3960*/  UTCQMMA gdesc[UR30], gdesc[UR28], tmem[UR18], tmem[UR36], idesc[UR37], UPT ;  /* 0x00ff241c1e0075ea */ /* 0x0001e2000b800312 */
[----:B------:R-:W-:Y:S01]  /*3970*/  UMOV UR4, UR4 ;  /* 0x0000000400047c82 */ /* 0x000fe20008000000 */
[----:B------:R0:W-:Y:S01]  /*3980*/  UTCQMMA gdesc[UR20], gdesc[UR22], tmem[UR18], tmem[UR38], idesc[UR39], UPT ;  /* 0x00ff2616140075ea */ /* 0x0001e2000b800312 */
[----:B------:R0:W-:Y:S01]  /*3990*/  UTCQMMA gdesc[UR24], gdesc[UR26], tmem[UR18], tmem[UR40], idesc[UR41], UPT ;  /* 0x00ff281a180075ea */ /* 0x0001e2000b800312 */
[----:B------:R0:W-:Y:S01]  /*39a0*/  UTCBAR [UR4], URZ ;  /* 0x000000ff040073e9 */ /* 0x0001e200080000ff */
[----:B------:R-:W-:Y:S01]  /*39b0*/  NOP ;  /* 0x0000000000007918 */ /* 0x000fe20000000000 */
.L_x_6:
[----:B------:R-:W-:Y:S05]  /*39c0*/  @!P2 BRA `(.L_x_7) ;  /* 0x000000000008a947 */ /* 0x000fea0003800000 */
[----:B------:R-:W1:Y:S02]  /*39d0*/  SYNCS.PHASECHK.TRANS64.TRYWAIT P4, [UR14+0xc000], RZ ;  /* 0x00c000ffff0075a7 */ /* 0x000e64000808110e */
[----:B-1----:R-:W-:Y:S05]  /*39e0*/  @!P4 BRA `(.L_x_8) ;  /* 0x000000c000ecc947 */ /* 0x002fea0003800000 */
.L_x_7:
[----:B------:R-:W-:Y:S06]  /*39f0*/  BAR.SYNC.DEFER_BLOCKING 0x0 ;  /* 0x0000000000007b1d */ /* 0x000fec0000010000 */
[----:B------:R-:W1:Y:S02]  /*3a00*/  LDCU UR5, c[0x0][0x3a8] ;  /* 0x00007500ff0577ac */ /* 0x000e640008000800 */
[----:B------:R-:W2:Y:S01]  /*3a10*/  LDC.64 R74, c[0x0][0x390] ;  /* 0x0000e400ff4a7b82 */ /* 0x000ea20000000a00 */
[----:B------:R-:W-:Y:S01]  /*3a20*/  LDTM.16dp32bit_t0_t15.x64 R4, tmem[UR19] ;  /* 0x00000013000479ee */ /* 0x000fe20008b00000 */
[----:B------:R-:W1:Y:S01]  /*3a30*/  LDTM.16dp32bit_t16_t31.x64 R4, tmem[UR19+0x40] ;  /* 0x00004013000479ee */ /* 0x000e620008b20000 */
[----:B------:R-:W3:Y:S01]  /*3a40*/  S2R R78, SR_TID.X ;  /* 0x00000000004e7919 */ /* 0x000ee20000002100 */
[----:B0-----:R-:W0:Y:S01]  /*3a50*/  LDCU.64 UR32, c[0x0][0x3d0] ;  /* 0x00007a00ff2077ac */ /* 0x001e220008000a00 */
[----:B------:R-:W-:Y:S03]  /*3a60*/  STL [R1+0x25c], R2 ;  /* 0x00025c0201007387 */ /* 0x000fe60000100800 */
[----:B------:R-:W4:Y:S01]  /*3a70*/  LDC R77, c[0x0][0x3d8] ;  /* 0x0000f600ff4d7b82 */ /* 0x000f220000000800 */
[----:B------:R-:W-:Y:S04]  /*3a80*/  STL [R1+0x21c], R251 ;  /* 0x00021cfb01007387 */ /* 0x000fe80000100800 */
[----:B------:R-:W-:Y:S01]  /*3a90*/  STL [R1+0x218], R250 ;  /* 0x000218fa01007387 */ /* 0x000fe20000100800 */
[----:B------:R-:W2:Y:S01]  /*3aa0*/  @!P1 SYNCS.CCTL.IV [UR14+0xc000] ;  /* 0x00c00000ff0099b1 */ /* 0x000ea2000800000e */
[----:B------:R-:W-:-:S02]  /*3ab0*/  NOP ;  /* 0x0000000000007918 */ /* 0x000fc40000000000 */
[----:B------:R2:W-:Y:S01]  /*3ac0*/  STL [R1+0x214], R249 ;  /* 0x000214f901007387 */ /* 0x0005e20000100800 */
[----:B0-----:R-:W-:-:S03]  /*3ad0*/  UIMAD UR32, UR9, UR32, URZ ;  /* 0x00000020092072a4 */ /* 0x001fc6000f8e02ff */
[----:B------:R-:W-:Y:S01]  /*3ae0*/  STL [R1+0x210], R248 ;  /* 0x000210f801007387 */ /* 0x000fe20000100800 */
[----:B-1----:R-:W-:Y:S01]  /*3af0*/  FMUL R0, R4, UR5 ;  /* 0x0000000504007c20 */ /* 0x002fe20008400000 */
[----:B------:R-:W-:Y:S01]  /*3b00*/  FMUL R69, R5, UR5 ;  /* 0x0000000505457c20 */ /* 0x000fe20008400000 */
[----:B------:R-:W-:Y:S01]  /*3b10*/  FMUL R71, R6, UR5 ;  /* 0x0000000506477c20 */ /* 0x000fe20008400000 */
[----:B------:R-:W-:Y:S01]  /*3b20*/  FMUL R72, R7, UR5 ;  /* 0x0000000507487c20 */ /* 0x000fe20008400000 */
[----:B------:R-:W-:Y:S01]  /*3b30*/  FMUL R73, R8, UR5 ;  /* 0x0000000508497c20 */ /* 0x000fe20008400000 */
[----:B------:R-:W-:Y:S01]  /*3b40*/  USHF.R.S32.HI UR4, URZ, 0x1f, UR32 ;  /* 0x0000001fff047899 */ /* 0x000fe20008011420 */
[----:B----4-:R-:W-:Y:S01]  /*3b50*/  IMAD R70, R70, R77, RZ ;  /* 0x0000004d46467224 */ /* 0x010fe200078e02ff */
[----:B------:R-:W-:Y:S01]  /*3b60*/  FMNMX3 R71, R0, R69, R71, !PT ;  /* 0x0000004500477276 */ /* 0x000fe20007800047 */
[----:B------:R-:W-:Y:S01]  /*3b70*/  FMUL R0, R9, UR5 ;  /* 0x0000000509007c20 */ /* 0x000fe20008400000 */
[----:B------:R-:W-:Y:S01]  /*3b80*/  FMUL R69, R10, UR5 ;  /* 0x000000050a457c20 */ /* 0x000fe20008400000 */
[----:B--2---:R-:W-:Y:S01]  /*3b90*/  PRMT R249, RZ, 0x7610, R249 ;  /* 0x00007610fff97816 */ /* 0x004fe200000000f9 */
[----:B------:R-:W-:Y:S01]  /*3ba0*/  STL [R1+0x20c], R247 ;  /* 0x00020cf701007387 */ /* 0x000fe20000100800 */
[----:B------:R-:W-:Y:S01]  /*3bb0*/  FMNMX3 R73, R71, R72, R73, !PT ;  /* 0x0000004847497276 */ /* 0x000fe20007800049 */
[----:B------:R-:W-:Y:S01]  /*3bc0*/  FMUL R71, R11, UR5 ;  /* 0x000000050b477c20 */ /* 0x000fe20008400000 */
[----:B------:R-:W-:Y:S01]  /*3bd0*/  FMUL R72, R12, UR5 ;  /* 0x000000050c487c20 */ /* 0x000fe20008400000 */
        /* <DEDUP_REMOVED lines=110> */
[----:B------:R-:W-:-:S02]  /*42c0*/  FMUL R71, R67, UR5 ;  /* 0x0000000543477c20 */ /* 0x000fc40008400000 */
[----:B------:R-:W-:Y:S01]  /*42d0*/  STL [R1+0x198], R218 ;  /* 0x000198da01007387 */ /* 0x000fe20000100800 */
[----:B------:R-:W-:Y:S01]  /*42e0*/  FMNMX3 R0, R72, R0, R69, !PT ;  /* 0x0000000048007276 */ /* 0x000fe20007800045 */
[----:B------:R-:W-:Y:S01]  /*42f0*/  IMAD R69, R68, UR33, RZ ;  /* 0x0000002144457c24 */ /* 0x000fe2000f8e02ff */
[--C-:B---3--:R-:W-:Y:S01]  /*4300*/  SHF.R.U32.HI R72, RZ, 0x2, R78.reuse ;  /* 0x00000002ff487819 */ /* 0x108fe2000001164e */
[----:B------:R-:W-:Y:S01]  /*4310*/  STL [R1+0x194], R217 ;  /* 0x000194d901007387 */ /* 0x000fe20000100800 */
[----:B------:R-:W-:Y:S02]  /*4320*/  FMNMX R71, R71, R0, !PT ;  /* 0x0000000047477209 */ /* 0x000fe40007800000 */
[----:B------:R-:W-:Y:S01]  /*4330*/  LOP3.LUT R68, R72, 0x38, RZ, 0xc0, !PT ;  /* 0x0000003848447812 */ /* 0x000fe200078ec0ff */
[----:B------:R-:W-:Y:S03]  /*4340*/  STL [R1+0x190], R216 ;  /* 0x000190d801007387 */ /* 0x000fe60000100800 */
[----:B------:R-:W-:Y:S01]  /*4350*/  LOP3.LUT R172, R68, 0x1f, R78, 0xf8, !PT ;  /* 0x0000001f44ac7812 */ /* 0x000fe200078ef84e */
[----:B------:R-:W0:Y:S01]  /*4360*/  SHFL.BFLY PT, R0, R71, 0x10, 0x1f ;  /* 0x0e001f0047007f89 */ /* 0x000e2200000e0000 */
[----:B------:R-:W-:-:S02]  /*4370*/  IADD3 R68, P4, P5, R69, UR32, R74 ;  /* 0x0000002045447c10 */ /* 0x000fc4000fd9e04a */
[----:B------:R-:W-:Y:S01]  /*4380*/  SHF.R.S32.HI R74, RZ, 0x1f, R69 ;  /* 0x0000001fff4a7819 */ /* 0x000fe20000011445 */
[----:B------:R-:W-:Y:S01]  /*4390*/  IMAD.SHL.U32 R172, R172, 0x10, RZ ;  /* 0x00000010acac7824 */ /* 0x000fe200078e00ff */
[----:B------:R1:W-:Y:S02]  /*43a0*/  STL [R1+0x18c], R3 ;  /* 0x00018c0301007387 */ /* 0x0003e40000100800 */
[----:B------:R-:W-:Y:S02]  /*43b0*/  IADD3.X R69, PT, PT, R74, UR4, R75, P4, P5 ;  /* 0x000000044a457c10 */ /* 0x000fe4000a7ea44b */
[----:B------:R-:W-:Y:S01]  /*43c0*/  SHF.R.U32.HI R74, RZ, 0x1, R78 ;  /* 0x00000001ff4a7819 */ /* 0x000fe2000001164e */
[----:B------:R-:W-:Y:S01]  /*43d0*/  STL [R1+0x260], R172 ;  /* 0x000260ac01007387 */ /* 0x000fe20000100800 */
[----:B------:R-:W-:Y:S01]  /*43e0*/  LOP3.LUT R73, R172, 0x1b0, RZ, 0xc0, !PT ;  /* 0x000001b0ac497812 */ /* 0x000fe200078ec0ff */
[----:B------:R-:W2:Y:S01]  /*43f0*/  LDC R78, c[0x0][0x3d8] ;  /* 0x0000f600ff4e7b82 */ /* 0x000ea20000000800 */
[----:B------:R-:W-:-:S02]  /*4400*/  IADD3 R214, P4, PT, R70, R68, RZ ;  /* 0x0000004446d67210 */ /* 0x000fc40007f9e0ff */
[----:B------:R-:W-:Y:S02]  /*4410*/  LOP3.LUT R73, R73, 0x40, R74, 0xf8, !PT ;  /* 0x0000004049497812 */ /* 0x000fe400078ef84a */
[----:B------:R-:W-:-:S03]  /*4420*/  LEA.HI.X.SX32 R215, R70, R69, 0x1, P4 ;  /* 0x0000004546d77211 */ /* 0x000fc600020f0eff */
[----:B------:R-:W-:Y:S01]  /*4430*/  VIADD R75, R73, UR14 ;  /* 0x0000000e494b7c36 */ /* 0x000fe20008000000 */
[----:B0-----:R-:W-:Y:S01]  /*4440*/  FMNMX3 R0, R71, -INF , R0, !PT ;  /* 0xff80000047007876 */ /* 0x001fe20007800000 */
[----:B------:R-:W-:-:S03]  /*4450*/  IMAD R71, R77, 0x2, R70 ;  /* 0x000000024d477824 */ /* 0x000fc600078e0246 */
[----:B------:R-:W-:Y:S01]  /*4460*/  STL [R1+0x174], R75 ;  /* 0x0001744b01007387 */ /* 0x000fe20000100800 */
[----:B------:R-:W-:Y:S01]  /*4470*/  PRMT R239, RZ, 0x7610, R239 ;  /* 0x00007610ffef7816 */ /* 0x000fe200000000ef */
[----:B------:R-:W0:Y:S01]  /*4480*/  LDC R74, c[0x0][0x3d8] ;  /* 0x0000f600ff4a7b82 */ /* 0x000e220000000800 */
[----:B------:R-:W-:Y:S01]  /*4490*/  FADD R72, -R0, -INF ;  /* 0xff80000000487421 */ /* 0x000fe20000000100 */
[----:B------:R-:W-:Y:S01]  /*44a0*/  IMAD R70, R77, 0x2, R71 ;  /* 0x000000024d467824 */ /* 0x000fe200078e0247 */
[CC--:B------:R-:W-:Y:S02]  /*44b0*/  IADD3 R212, P5, PT, R71.reuse, R68.reuse, RZ ;  /* 0x0000004447d47210 */ /* 0x0c0fe40007fbe0ff */
[----:B------:R-:W-:Y:S02]  /*44c0*/  FMUL R72, R72, 1.4426950216293334961 ;  /* 0x3fb8aa3b48487820 */ /* 0x000fe40000400000 */
[----:B------:R-:W-:Y:S01]  /*44d0*/  IADD3 R210, P4, PT, R70, R68, RZ ;  /* 0x0000004446d27210 */ /* 0x000fe20007f9e0ff */
[----:B------:R-:W3:Y:S01]  /*44e0*/  LDC R73, c[0x0][0x3d8] ;  /* 0x0000f600ff497b82 */ /* 0x000ee20000000800 */
[----:B------:R4:W1:Y:S01]  /*44f0*/  MUFU.EX2 R76, R72 ;  /* 0x00000048004c7308 */ /* 0x0008620000000800 */
[----:B------:R-:W-:-:S02]  /*4500*/  LEA.HI.X.SX32 R213, R71, R69, 0x1, P5 ;  /* 0x0000004547d57211 */ /* 0x000fc400028f0eff */
[----:B------:R-:W-:Y:S01]  /*4510*/  LEA.HI.X.SX32 R211, R70, R69, 0x1, P4 ;  /* 0x0000004546d37211 */ /* 0x000fe200020f0eff */
[----:B------:R-:W-:Y:S01]  /*4520*/  STL [R1+0x224], R214 ;  /* 0x000224d601007387 */ /* 0x000fe20000100800 */
[----:B----4-:R-:W-:-:S03]  /*4530*/  PRMT R72, RZ, 0x7610, R72 ;  /* 0x00007610ff487816 */ /* 0x010fc60000000048 */
[----:B-1----:R1:W-:Y:S01]  /*4540*/  STSM.16.M88 [R75+0x8000], R76 ;  /* 0x0080004c4b007844 */ /* 0x0023e20000000000 */
[----:B------:R-:W-:Y:S01]  /*4550*/  BAR.SYNC.DEFER_BLOCKING 0x0 ;  /* 0x0000000000007b1d */ /* 0x000fe20000010000 */
[----:B------:R-:W-:Y:S01]  /*4560*/  IMAD R70, R77, 0x2, R70 ;  /* 0x000000024d467824 */ /* 0x000fe200078e0246 */
[----:B------:R-:W-:Y:S02]  /*4570*/  PRMT R3, RZ, 0x7610, R3 ;  /* 0x00007610ff037816 */ /* 0x000fe40000000003 */
[----:B------:R-:W-:Y:S02]  /*4580*/  PRMT R248, RZ, 0x7610, R248 ;  /* 0x00007610fff87816 */ /* 0x000fe400000000f8 */
[----:B------:R-:W-:Y:S01]  /*4590*/  PRMT R2, RZ, 0x7610, R2 ;  /* 0x00007610ff027816 */ /* 0x000fe20000000002 */
[--C-:B------:R-:W-:Y:S01]  /*45a0*/  FFMA R6, R6, UR5, -R0.reuse ;  /* 0x0000000506067c23 */ /* 0x100fe20008000800 */
[----:B------:R-:W-:Y:S01]  /*45b0*/  STL [R1+0x220], R215 ;  /* 0x000220d701007387 */ /* 0x000fe20000100800 */
[----:B------:R-:W-:Y:S01]  /*45c0*/  FFMA R17, R17, UR5, -R0 ;  /* 0x0000000511117c23 */ /* 0x000fe20008000800 */
[----:B-1----:R-:W1:Y:S08]  /*45d0*/  LDC R76, c[0x0][0x3d8] ;  /* 0x0000f600ff4c7b82 */ /* 0x002e700000000800 */
[----:B------:R-:W4:Y:S01]  /*45e0*/  LDC R75, c[0x0][0x3d8] ;  /* 0x0000f600ff4b7b82 */ /* 0x000f220000000800 */
[----:B------:R-:W2:Y:S01]  /*45f0*/  @P2 LDG.E.U8 R249, desc[UR34][R210.64] ;  /* 0x00000022d2f92981 */ /* 0x000ea2000c1e1100 */
[----:B------:R-:W-:Y:S01]  /*4600*/  IADD3 R208, P4, PT, R70, R68, RZ ;  /* 0x0000004446d07210 */ /* 0x000fe20007f9e0ff */
[----:B------:R-:W-:-:S02]  /*4610*/  IMAD R71, R77, 0x2, R70 ;  /* 0x000000024d477824 */ /* 0x000fc400078e0246 */
[----:B------:R-:W3:Y:S01]  /*4620*/  @P2 LDG.E.U8 R72, desc[UR34][R214.64] ;  /* 0x00000022d6482981 */ /* 0x000ee2000c1e1100 */
[-C--:B------:R-:W-:Y:S01]  /*4630*/  LEA.HI.X.SX32 R209, R70, R69.reuse, 0x1, P4 ;  /* 0x0000004546d17211 */ /* 0x080fe200020f0eff */
[----:B------:R-:W-:Y:S01]  /*4640*/  IMAD R70, R77, 0x2, R71 ;  /* 0x000000024d467824 */ /* 0x000fe200078e0247 */
[CC--:B------:R-:W-:Y:S01]  /*4650*/  IADD3 R206, P4, PT, R71.reuse, R68.reuse, RZ ;  /* 0x0000004447ce7210 */ /* 0x0c0fe20007f9e0ff */
[----:B------:R-:W-:Y:S03]  /*4660*/  STL [R1+0x22c], R212 ;  /* 0x00022cd401007387 */ /* 0x000fe60000100800 */
[----:B------:R-:W-:Y:S01]  /*4670*/  LEA.HI.X.SX32 R207, R71, R69, 0x1, P4 ;  /* 0x0000004547cf7211 */ /* 0x000fe200020f0eff */
[----:B------:R-:W3:Y:S01]  /*4680*/  @P2 LDG.E.U8 R239, desc[UR34][R208.64] ;  /* 0x00000022d0ef2981 */ /* 0x000ee2000c1e1100 */
[----:B------:R-:W-:-:S03]  /*4690*/  IADD3 R204, P4, PT, R70, R68, RZ ;  /* 0x0000004446cc7210 */ /* 0x000fc60007f9e0ff */
[----:B------:R-:W-:Y:S01]  /*46a0*/  STL [R1+0x228], R213 ;  /* 0x000228d501007387 */ /* 0x000fe20000100800 */
[-C--:B------:R-:W-:Y:S01]  /*46b0*/  LEA.HI.X.SX32 R205, R70, R69.reuse, 0x1, P4 ;  /* 0x0000004546cd7211 */ /* 0x080fe200020f0eff */
[----:B------:R-:W-:Y:S02]  /*46c0*/  IMAD R70, R77, 0x2, R70 ;  /* 0x000000024d467824 */ /* 0x000fe400078e0246 */
[----:B------:R-:W3:Y:S03]  /*46d0*/  @P2 LDG.E.U8 R3, desc[UR34][R212.64] ;  /* 0x00000022d4032981 */ /* 0x000ee6000c1e1100 */
[C---:B------:R-:W-:Y:S01]  /*46e0*/  IADD3 R202, P4, PT, R70.reuse, R68, RZ ;  /* 0x0000004446ca7210 */ /* 0x040fe20007f9e0ff */
[----:B------:R-:W3:Y:S03]  /*46f0*/  @P2 LDG.E.U8 R2, desc[UR34][R206.64] ;  /* 0x00000022ce022981 */ /* 0x000ee6000c1e1100 */
[----:B------:R-:W-:-:S05]  /*4700*/  LEA.HI.X.SX32 R203, R70, R69, 0x1, P4 ;  /* 0x0000004546cb7211 */ /* 0x000fca00020f0eff */
[----:B------:R-:W4:Y:S04]  /*4710*/  @P2 LDG.E.U8 R248, desc[UR34][R202.64] ;  /* 0x00000022caf82981 */ /* 0x000f28000c1e1100 */
[----:B--2---:R2:W-:Y:S02]  /*4720*/  STL [R1+0x238], R249 ;  /* 0x000238f901007387 */ /* 0x0045e40000100800 */
[----:B--2---:R-:W-:-:S06]  /*4730*/  PRMT R249, RZ, 0x7610, R249 ;  /* 0x00007610fff97816 */ /* 0x004fcc00000000f9 */
[----:B------:R-:W2:Y:S04]  /*4740*/  @P2 LDG.E.U8 R249, desc[UR34][R204.64] ;  /* 0x00000022ccf92981 */ /* 0x000ea8000c1e1100 */
[----:B------:R-:W-:Y:S04]  /*4750*/  STL [R1+0x234], R210 ;  /* 0x000234d201007387 */ /* 0x000fe80000100800 */
[----:B------:R-:W-:Y:S04]  /*4760*/  STL [R1+0x230], R211 ;  /* 0x000230d301007387 */ /* 0x000fe80000100800 */
[----:B---3--:R-:W-:Y:S04]  /*4770*/  STL [R1+0x244], R239 ;  /* 0x000244ef01007387 */ /* 0x008fe80000100800 */
[----:B------:R-:W-:Y:S04]  /*4780*/  STL [R1+0x240], R208 ;  /* 0x000240d001007387 */ /* 0x000fe80000100800 */
[----:B------:R-:W-:Y:S04]  /*4790*/  STL [R1+0x23c], R209 ;  /* 0x00023cd101007387 */ /* 0x000fe80000100800 */
[----:B------:R3:W-:Y:S04]  /*47a0*/  STL [R1+0x17c], R72 ;  /* 0x00017c4801007387 */ /* 0x0007e80000100800 */
[----:B------:R-:W-:Y:S04]  /*47b0*/  STL [R1+0x24c], R206 ;  /* 0x00024cce01007387 */ /* 0x000fe80000100800 */
[----:B------:R-:W-:Y:S01]  /*47c0*/  STL [R1+0x248], R207 ;  /* 0x000248cf01007387 */ /* 0x000fe20000100800 */
[----:B------:R-:W-:Y:S01]  /*47d0*/  FMUL R6, R6, 1.4426950216293334961 ;  /* 0x3fb8aa3b06067820 */ /* 0x000fe20000400000 */
[----:B------:R-:W-:Y:S01]  /*47e0*/  FMUL R17, R17, 1.4426950216293334961 ;  /* 0x3fb8aa3b11117820 */ /* 0x000fe20000400000 */
[----:B------:R-:W-:Y:S01]  /*47f0*/  IMAD R71, R77, 0x2, R70 ;  /* 0x000000024d477824 */ /* 0x000fe200078e0246 */
[----:B---3--:R-:W3:Y:S02]  /*4800*/  LDC R72, c[0x0][0x3d8] ;  /* 0x0000f600ff487b82 */ /* 0x008ee40000000800 */
[----:B------:R-:W-:Y:S01]  /*4810*/  MUFU.EX2 R222, R17 ;  /* 0x0000001100de7308 */ /* 0x000fe20000000800 */
[----:B0-----:R-:W-:Y:S01]  /*4820*/  IMAD R70, R74, 0x2, R71 ;  /* 0x000000024a467824 */ /* 0x001fe200078e0247 */
[CC--:B------:R-:W-:Y:S01]  /*4830*/  IADD3 R200, P4, PT, R71.reuse, R68.reuse, RZ ;  /* 0x0000004447c87210 */ /* 0x0c0fe20007f9e0ff */
[----:B--2---:R-:W-:Y:S04]  /*4840*/  STL [R1+0x258], R249 ;  /* 0x000258f901007387 */ /* 0x004fe80000100800 */
[----:B------:R-:W-:Y:S04]  /*4850*/  STL [R1+0x254], R204 ;  /* 0x000254cc01007387 */ /* 0x000fe80000100800 */
[----:B------:R-:W-:Y:S04]  /*4860*/  STL [R1+0x180], R3 ;  /* 0x0001800301007387 */ /* 0x000fe80000100800 */
[----:B------:R-:W-:Y:S04]  /*4870*/  STL [R1+0x250], R205 ;  /* 0x000250cd01007387 */ /* 0x000fe80000100800 */
[----:B----4-:R-:W-:Y:S04]  /*4880*/  STL [R1+0x26c], R248 ;  /* 0x00026cf801007387 */ /* 0x010fe80000100800 */
[----:B------:R-:W-:Y:S04]  /*4890*/  STL [R1+0x268], R202 ;  /* 0x000268ca01007387 */ /* 0x000fe80000100800 */
[----:B------:R-:W-:Y:S04]  /*48a0*/  STL [R1+0x264], R203 ;  /* 0x000264cb01007387 */ /* 0x000fe80000100800 */
[----:B------:R0:W-:Y:S02]  /*48b0*/  STL [R1+0x178], R2 ;  /* 0x0001780201007387 */ /* 0x0001e40000100800 */
[----:B0-----:R-:W0:Y:S01]  /*48c0*/  MUFU.EX2 R2, R6 ;  /* 0x0000000600027308 */ /* 0x001e220000000800 */
[----:B------:R-:W-:Y:S01]  /*48d0*/  LEA.HI.X.SX32 R201, R71, R69, 0x1, P4 ;  /* 0x0000004547c97211 */ /* 0x000fe200020f0eff */
[--C-:B------:R-:W-:Y:S01]  /*48e0*/  FFMA R4, R4, UR5, -R0.reuse ;  /* 0x0000000504047c23 */ /* 0x100fe20008000800 */
        /* <DEDUP_REMOVED lines=14> */
[----:B0-----:R0:W-:Y:S01]  /*49d0*/  STL [R1+0x188], R2 ;  /* 0x0001880201007387 */ /* 0x0011e20000100800 */
[--C-:B------:R-:W-:Y:S01]  /*49e0*/  FFMA R21, R21, UR5, -R0.reuse ;  /* 0x0000000515157c23 */ /* 0x100fe20008000800 */
[--C-:B------:R-:W-:Y:S01]  /*49f0*/  FFMA R22, R22, UR5, -R0.reuse ;  /* 0x0000000516167c23 */ /* 0x100fe20008000800 */
[----:B------:R-:W-:Y:S01]  /*4a00*/  FFMA R23, R23, UR5, -R0 ;  /* 0x0000000517177c23 */ /* 0x000fe20008000800 */
[----:B------:R-:W2:Y:S01]  /*4a10*/  LDL.LU R17, [R1+0x188] ;  /* 0x0001880001117983 */ /* 0x000ea20000300800 */
[----:B------:R-:W-:Y:S01]  /*4a20*/  IADD3 R198, P4, PT, R70, R68, RZ ;  /* 0x0000004446c67210 */ /* 0x000fe20007f9e0ff */
[----:B------:R-:W-:-:S02]  /*4a30*/  IMAD R71, R73, 0x2, R70 ;  /* 0x0000000249477824 */ /* 0x000fc400078e0246 */
[--C-:B------:R-:W-:Y:S01]  /*4a40*/  FFMA R24, R24, UR5, -R0.reuse ;  /* 0x0000000518187c23 */ /* 0x100fe20008000800 */
[----:B------:R-:W-:Y:S01]  /*4a50*/  FFMA R25, R25, UR5, -R0 ;  /* 0x0000000519197c23 */ /* 0x000fe20008000800 */
[-C--:B------:R-:W-:Y:S01]  /*4a60*/  LEA.HI.X.SX32 R199, R70, R69.reuse, 0x1, P4 ;  /* 0x0000004546c77211 */ /* 0x080fe200020f0eff */
[----:B-1----:R-:W-:Y:S01]  /*4a70*/  IMAD R73, R76, 0x2, R71 ;  /* 0x000000024c497824 */ /* 0x002fe200078e0247 */
[----:B------:R-:W1:Y:S01]  /*4a80*/  LDC R70, c[0x0][0x3d8] ;  /* 0x0000f600ff467b82 */ /* 0x000e620000000800 */
[C---:B------:R-:W-:Y:S02]  /*4a90*/  IADD3 R196, P4, PT, R71.reuse, R68, RZ ;  /* 0x0000004447c47210 */ /* 0x040fe40007f9e0ff */
[----:B------:R-:W-:Y:S02]  /*4aa0*/  IMAD R77, R78, 0x2, R73 ;  /* 0x000000024e4d7824 */ /* 0x000fe400078e0249 */
[----:B------:R-:W-:-:S03]  /*4ab0*/  LEA.HI.X.SX32 R197, R71, R69, 0x1, P4 ;  /* 0x0000004547c57211 */ /* 0x000fc600020f0eff */
[----:B------:R-:W4:Y:S01]  /*4ac0*/  LDC R71, c[0x0][0x3d8] ;  /* 0x0000f600ff477b82 */ /* 0x000f220000000800 */
[----:B---3--:R-:W-:Y:S01]  /*4ad0*/  IMAD R74, R72, 0x2, R77 ;  /* 0x00000002484a7824 */ /* 0x008fe200078e024d */
[----:B------:R-:W-:-:S06]  /*4ae0*/  IADD3 R194, P4, PT, R73, R68, RZ ;  /* 0x0000004449c27210 */ /* 0x000fcc0007f9e0ff */
[----:B------:R-:W3:Y:S01]  /*4af0*/  LDC R72, c[0x0][0x3d8] ;  /* 0x0000f600ff487b82 */ /* 0x000ee20000000800 */
[----:B------:R-:W-:Y:S01]  /*4b00*/  LEA.HI.X.SX32 R195, R73, R69, 0x1, P4 ;  /* 0x0000004549c37211 */ /* 0x000fe200020f0eff */
[----:B------:R-:W-:Y:S01]  /*4b10*/  IMAD R75, R75, 0x2, R74 ;  /* 0x000000024b4b7824 */ /* 0x000fe200078e024a */
[-C--:B------:R-:W-:Y:S02]  /*4b20*/  IADD3 R192, P4, PT, R77, R68.reuse, RZ ;  /* 0x000000444dc07210 */ /* 0x080fe40007f9e0ff */
[----:B------:R-:W-:-:S03]  /*4b30*/  IADD3 R170, P5, PT, R74, R68, RZ ;  /* 0x000000444aaa7210 */ /* 0x000fc60007fbe0ff */
[----:B------:R-:W0:Y:S01]  /*4b40*/  LDC R73, c[0x0][0x3d8] ;  /* 0x0000f600ff497b82 */ /* 0x000e220000000800 */
[-C--:B------:R-:W-:Y:S01]  /*4b50*/  LEA.HI.X.SX32 R193, R77, R69.reuse, 0x1, P4 ;  /* 0x000000454dc17211 */ /* 0x080fe200020f0eff */
[----:B-1----:R-:W-:Y:S01]  /*4b60*/  IMAD R70, R70, 0x2, R75 ;  /* 0x0000000246467824 */ /* 0x002fe200078e024b */
[----:B------:R-:W-:Y:S02]  /*4b70*/  LEA.HI.X.SX32 R171, R74, R69, 0x1, P5 ;  /* 0x000000454aab7211 */ /* 0x000fe400028f0eff */
[----:B------:R-:W-:-:S03]  /*4b80*/  IADD3 R168, P4, PT, R75, R68, RZ ;  /* 0x000000444ba87210 */ /* 0x000fc60007f9e0ff */
[----:B------:R-:W1:Y:S01]  /*4b90*/  LDC R74, c[0x0][0x3d8] ;  /* 0x0000f600ff4a7b82 */ /* 0x000e620000000800 */
[----:B------:R-:W-:Y:S01]  /*4ba0*/  LEA.HI.X.SX32 R169, R75, R69, 0x1, P4 ;  /* 0x000000454ba97211 */ /* 0x000fe200020f0eff */
[----:B----4-:R-:W-:Y:S01]  /*4bb0*/  IMAD R71, R71, 0x2, R70 ;  /* 0x0000000247477824 */ /* 0x010fe200078e0246 */
[----:B------:R-:W-:-:S05]  /*4bc0*/  IADD3 R166, P4, PT, R70, R68, RZ ;  /* 0x0000004446a67210 */ /* 0x000fca0007f9e0ff */
[----:B------:R-:W4:Y:S01]  /*4bd0*/  LDC R76, c[0x0][0x3d8] ;  /* 0x0000f600ff4c7b82 */ /* 0x000f220000000800 */
[-C--:B------:R-:W-:Y:S01]  /*4be0*/  LEA.HI.X.SX32 R167, R70, R69.reuse, 0x1, P4 ;  /* 0x0000004546a77211 */ /* 0x080fe200020f0eff */
[----:B---3--:R-:W-:Y:S02]  /*4bf0*/  IMAD R70, R72, 0x2, R71 ;  /* 0x0000000248467824 */ /* 0x008fe400078e0247 */
[----:B------:R-:W-:Y:S01]  /*4c00*/  FMUL R4, R4, 1.4426950216293334961 ;  /* 0x3fb8aa3b04047820 */ /* 0x000fe20000400000 */
[----:B------:R-:W-:Y:S01]  /*4c10*/  FMUL R5, R5, 1.4426950216293334961 ;  /* 0x3fb8aa3b05057820 */ /* 0x000fe20000400000 */
[CC--:B------:R-:W-:Y:S02]  /*4c20*/  IADD3 R164, P4, PT, R71.reuse, R68.reuse, RZ ;  /* 0x0000004447a47210 */ /* 0x0c0fe40007f9e0ff */
[----:B------:R-:W3:Y:S01]  /*4c30*/  LDC R72, c[0x0][0x3d8] ;  /* 0x0000f600ff487b82 */ /* 0x000ee20000000800 */
[----:B------:R-:W-:Y:S01]  /*4c40*/  MUFU.EX2 R227, R4 ;  /* 0x0000000400e37308 */ /* 0x000fe20000000800 */
[----:B------:R-:W-:Y:S01]  /*4c50*/  LEA.HI.X.SX32 R165, R71, R69, 0x1, P4 ;  /* 0x0000004547a57211 */ /* 0x000fe200020f0eff */
[----:B0-----:R-:W-:Y:S01]  /*4c60*/  IMAD R71, R73, 0x2, R70 ;  /* 0x0000000249477824 */ /* 0x001fe200078e0246 */
[----:B------:R-:W-:Y:S01]  /*4c70*/  IADD3 R162, P4, PT, R70, R68, RZ ;  /* 0x0000004446a27210 */ /* 0x000fe20007f9e0ff */
[----:B------:R-:W-:-:S03]  /*4c80*/  FMUL R7, R7, 1.4426950216293334961 ;  /* 0x3fb8aa3b07077820 */ /* 0x000fc60000400000 */
[----:B------:R-:W0:Y:S01]  /*4c90*/  LDC R73, c[0x0][0x3d8] ;  /* 0x0000f600ff497b82 */ /* 0x000e220000000800 */
[----:B------:R-:W1:Y:S01]  /*4ca0*/  MUFU.EX2 R226, R5 ;  /* 0x0000000500e27308 */ /* 0x000e620000000800 */
[----:B------:R-:W-:Y:S01]  /*4cb0*/  LEA.HI.X.SX32 R163, R70, R69, 0x1, P4 ;  /* 0x0000004546a37211 */ /* 0x000fe200020f0eff */
[----:B-1----:R-:W-:Y:S01]  /*4cc0*/  IMAD R70, R74, 0x2, R71 ;  /* 0x000000024a467824 */ /* 0x002fe200078e0247 */
[----:B------:R-:W-:Y:S01]  /*4cd0*/  IADD3 R160, P4, PT, R71, R68, RZ ;  /* 0x0000004447a07210 */ /* 0x000fe20007f9e0ff */
[----:B------:R-:W-:-:S03]  /*4ce0*/  FMUL R8, R8, 1.4426950216293334961 ;  /* 0x3fb8aa3b08087820 */ /* 0x000fc60000400000 */
[----:B------:R-:W1:Y:S01]  /*4cf0*/  LDC R74, c[0x0][0x3d8] ;  /* 0x0000f600ff4a7b82 */ /* 0x000e620000000800 */
[----:B------:R-:W0:Y:S01]  /*4d00*/  MUFU.EX2 R248, R7 ;  /* 0x0000000700f87308 */ /* 0x000e220000000800 */
[-C--:B------:R-:W-:Y:S01]  /*4d10*/  LEA.HI.X.SX32 R161, R71, R69.reuse, 0x1, P4 ;  /* 0x0000004547a17211 */ /* 0x080fe200020f0eff */
[----:B------:R-:W-:Y:S01]  /*4d20*/  FMUL R9, R9, 1.4426950216293334961 ;  /* 0x3fb8aa3b09097820 */ /* 0x000fe20000400000 */
[----:B------:R-:W-:Y:S01]  /*4d30*/  IADD3 R158, P4, PT, R70, R68, RZ ;  /* 0x00000044469e7210 */ /* 0x000fe20007f9e0ff */
[----:B----4-:R-:W-:Y:S02]  /*4d40*/  IMAD R71, R76, 0x2, R70 ;  /* 0x000000024c477824 */ /* 0x010fe400078e0246 */
[----:B------:R-:W-:Y:S01]  /*4d50*/  FMUL R10, R10, 1.4426950216293334961 ;  /* 0x3fb8aa3b0a0a7820 */ /* 0x000fe20000400000 */
[----:B------:R-:W4:Y:S01]  /*4d60*/  LDC R75, c[0x0][0x3d8] ;  /* 0x0000f600ff4b7b82 */ /* 0x000f220000000800 */
[----:B------:R0:W0:Y:S01]  /*4d70*/  MUFU.EX2 R229, R8 ;  /* 0x0000000800e57308 */ /* 0x0000220000000800 */
[----:B------:R-:W-:Y:S01]  /*4d80*/  LEA.HI.X.SX32 R159, R70, R69, 0x1, P4 ;  /* 0x00000045469f7211 */ /* 0x000fe200020f0eff */
[----:B------:R-:W-:Y:S01]  /*4d90*/  FADD R4, R227, R226 ;  /* 0x000000e2e3047221 */ /* 0x000fe20000000000 */
[----:B---3--:R-:W-:-:S02]  /*4da0*/  IMAD R70, R72, 0x2, R71 ;  /* 0x0000000248467824 */ /* 0x008fc400078e0247 */
[----:B------:R-:W-:Y:S02]  /*4db0*/  FMUL R11, R11, 1.4426950216293334961 ;  /* 0x3fb8aa3b0b0b7820 */ /* 0x000fe40000400000 */
[----:B------:R-:W3:Y:S01]  /*4dc0*/  LDC R72, c[0x0][0x3d8] ;  /* 0x0000f600ff487b82 */ /* 0x000ee20000000800 */
[----:B------:R-:W1:Y:S01]  /*4dd0*/  MUFU.EX2 R228, R9 ;  /* 0x0000000900e47308 */ /* 0x000e620000000800 */
[-C--:B------:R-:W-:Y:S01]  /*4de0*/  IADD3 R156, P5, PT, R71, R68.reuse, RZ ;  /* 0x00000044479c7210 */ /* 0x080fe20007fbe0ff */
[----:B------:R-:W-:Y:S01]  /*4df0*/  FMUL R12, R12, 1.4426950216293334961 ;  /* 0x3fb8aa3b0c0c7820 */ /* 0x000fe20000400000 */
[----:B------:R-:W-:Y:S01]  /*4e00*/  FMUL R13, R13, 1.4426950216293334961 ;  /* 0x3fb8aa3b0d0d7820 */ /* 0x000fe20000400000 */
[----:B------:R-:W-:Y:S01]  /*4e10*/  FMUL R14, R14, 1.4426950216293334961 ;  /* 0x3fb8aa3b0e0e7820 */ /* 0x000fe20000400000 */
[----:B------:R-:W-:Y:S02]  /*4e20*/  FMUL R15, R15, 1.4426950216293334961 ;  /* 0x3fb8aa3b0f0f7820 */ /* 0x000fe40000400000 */
[----:B------:R-:W3:Y:S01]  /*4e30*/  LDC R76, c[0x0][0x3d8] ;  /* 0x0000f600ff4c7b82 */ /* 0x000ee20000000800 */
[----:B------:R-:W1:Y:S01]  /*4e40*/  MUFU.EX2 R202, R10 ;  /* 0x0000000a00ca7308 */ /* 0x000e620000000800 */
[----:B------:R-:W-:Y:S01]  /*4e50*/  LEA.HI.X.SX32 R157, R71, R69, 0x1, P5 ;  /* 0x00000045479d7211 */ /* 0x000fe200028f0eff */
[----:B0-----:R-:W-:Y:S01]  /*4e60*/  IMAD R71, R73, 0x2, R70 ;  /* 0x0000000249477824 */ /* 0x001fe200078e0246 */
[----:B------:R-:W-:-:S04]  /*4e70*/  IADD3 R154, P4, PT, R70, R68, RZ ;  /* 0x00000044469a7210 */ /* 0x000fc80007f9e0ff */
[----:B------:R-:W0:Y:S01]  /*4e80*/  LDC R73, c[0x0][0x3d8] ;  /* 0x0000f600ff497b82 */ /* 0x000e220000000800 */
[----:B------:R-:W0:Y:S01]  /*4e90*/  MUFU.EX2 R203, R11 ;  /* 0x0000000b00cb7308 */ /* 0x000e220000000800 */
[-C--:B------:R-:W-:Y:S01]  /*4ea0*/  LEA.HI.X.SX32 R155, R70, R69.reuse, 0x1, P4 ;  /* 0x00000045469b7211 */ /* 0x080fe200020f0eff */
[----:B-1----:R-:W-:Y:S01]  /*4eb0*/  IMAD R70, R74, 0x2, R71 ;  /* 0x000000024a467824 */ /* 0x002fe200078e0247 */
[-C--:B------:R-:W-:Y:S01]  /*4ec0*/  IADD3 R152, P4, PT, R71, R68.reuse, RZ ;  /* 0x0000004447987210 */ /* 0x080fe20007f9e0ff */
[----:B------:R-:W-:Y:S01]  /*4ed0*/  FMUL R16, R16, 1.4426950216293334961 ;  /* 0x3fb8aa3b10107820 */ /* 0x000fe20000400000 */
[----:B------:R-:W-:Y:S01]  /*4ee0*/  FMUL R18, R18, 1.4426950216293334961 ;  /* 0x3fb8aa3b12127820 */ /* 0x000fe20000400000 */
[----:B------:R-:W-:Y:S01]  /*4ef0*/  FMUL R19, R19, 1.4426950216293334961 ;  /* 0x3fb8aa3b13137820 */ /* 0x000fe20000400000 */
[----:B------:R-:W-:Y:S01]  /*4f00*/  FMUL R20, R20, 1.4426950216293334961 ;  /* 0x3fb8aa3b14147820 */ /* 0x000fe20000400000 */
[----:B------:R-:W1:Y:S01]  /*4f10*/  MUFU.EX2 R225, R12 ;  /* 0x0000000c00e17308 */ /* 0x000e620000000800 */
[----:B------:R-:W-:Y:S01]  /*4f20*/  LEA.HI.X.SX32 R153, R71, R69, 0x1, P4 ;  /* 0x0000004547997211 */ /* 0x000fe200020f0eff */
[----:B------:R-:W1:Y:S06]  /*4f30*/  LDC R74, c[0x0][0x3d8] ;  /* 0x0000f600ff4a7b82 */ /* 0x000e6c0000000800 */
[----:B------:R-:W0:Y:S01]  /*4f40*/  MUFU.EX2 R224, R13 ;  /* 0x0000000d00e07308 */ /* 0x000e220000000800 */
[----:B------:R-:W-:Y:S01]  /*4f50*/  IADD3 R150, P4, PT, R70, R68, RZ ;  /* 0x0000004446967210 */ /* 0x000fe20007f9e0ff */
[----:B----4-:R-:W-:-:S02]  /*4f60*/  IMAD R71, R75, 0x2, R70 ;  /* 0x000000024b477824 */ /* 0x010fc400078e0246 */
[----:B------:R-:W-:Y:S01]  /*4f70*/  FMUL R21, R21, 1.4426950216293334961 ;  /* 0x3fb8aa3b15157820 */ /* 0x000fe20000400000 */
[----:B------:R-:W4:Y:S03]  /*4f80*/  LDC R75, c[0x0][0x3d8] ;  /* 0x0000f600ff4b7b82 */ /* 0x000f260000000800 */
[----:B------:R-:W0:Y:S01]  /*4f90*/  MUFU.EX2 R172, R14 ;  /* 0x0000000e00ac7308 */ /* 0x000e220000000800 */
[----:B------:R-:W-:Y:S01]  /*4fa0*/  LEA.HI.X.SX32 R151, R70, R69, 0x1, P4 ;  /* 0x0000004546977211 */ /* 0x000fe200020f0eff */
[----:B---3--:R-:W-:-:S03]  /*4fb0*/  IMAD R70, R72, 0x2, R71 ;  /* 0x0000000248467824 */ /* 0x008fc600078e0247 */
[----:B------:R-:W3:Y:S03]  /*4fc0*/  LDC R72, c[0x0][0x3d8] ;  /* 0x0000f600ff487b82 */ /* 0x000ee60000000800 */
[----:B------:R-:W1:Y:S01]  /*4fd0*/  MUFU.EX2 R2, R15 ;  /* 0x0000000f00027308 */ /* 0x000e620000000800 */
[-C--:B------:R-:W-:Y:S01]  /*4fe0*/  IADD3 R148, P4, PT, R71, R68.reuse, RZ ;  /* 0x0000004447947210 */ /* 0x080fe20007f9e0ff */
[----:B------:R-:W-:Y:S01]  /*4ff0*/  FMUL R22, R22, 1.4426950216293334961 ;  /* 0x3fb8aa3b16167820 */ /* 0x000fe20000400000 */
[----:B------:R-:W-:Y:S01]  /*5000*/  FMUL R23, R23, 1.4426950216293334961 ;  /* 0x3fb8aa3b17177820 */ /* 0x000fe20000400000 */
[----:B------:R-:W-:Y:S01]  /*5010*/  FMUL R24, R24, 1.4426950216293334961 ;  /* 0x3fb8aa3b18187820 */ /* 0x000fe20000400000 */
[----:B------:R-:W-:Y:S01]  /*5020*/  FMUL R25, R25, 1.4426950216293334961 ;  /* 0x3fb8aa3b19197820 */ /* 0x000fe20000400000 */
[--C-:B------:R-:W-:Y:S01]  /*5030*/  FFMA R26, R26, UR5, -R0.reuse ;  /* 0x000000051a1a7c23 */ /* 0x100fe20008000800 */
[----:B------:R-:W-:Y:S01]  /*5040*/  FFMA R27, R27, UR5, -R0 ;  /* 0x000000051b1b7c23 */ /* 0x000fe20008000800 */
[----:B------:R1:W1:Y:S01]  /*5050*/  MUFU.EX2 R223, R16 ;  /* 0x0000001000df7308 */ /* 0x0002620000000800 */
[-C--:B------:R-:W-:Y:S01]  /*5060*/  LEA.HI.X.SX32 R149, R71, R69.reuse, 0x1, P4 ;  /* 0x0000004547957211 */ /* 0x080fe200020f0eff */
[----:B0-----:R-:W-:Y:S01]  /*5070*/  IMAD R71, R73, 0x2, R70 ;  /* 0x0000000249477824 */ /* 0x001fe200078e0246 */
[CC--:B------:R-:W-:Y:S01]  /*5080*/  IADD3 R146, P4, PT, R70.reuse, R68.reuse, RZ ;  /* 0x0000004446927210 */ /* 0x0c0fe20007f9e0ff */
[----:B------:R-:W0:Y:S04]  /*5090*/  LDC R73, c[0x0][0x3d8] ;  /* 0x0000f600ff497b82 */ /* 0x000e280000000800 */
[----:B------:R-:W0:Y:S01]  /*50a0*/  MUFU.EX2 R5, R18 ;  /* 0x0000001200057308 */ /* 0x000e220000000800 */
[-C--:B------:R-:W-:Y:S01]  /*50b0*/  LEA.HI.X.SX32 R147, R70, R69.reuse, 0x1, P4 ;  /* 0x0000004546937211 */ /* 0x080fe200020f0eff */
[----:B------:R-:W-:Y:S01]  /*50c0*/  IMAD R70, R76, 0x2, R71 ;  /* 0x000000024c467824 */ /* 0x000fe200078e0247 */
[CC--:B------:R-:W-:Y:S01]  /*50d0*/  IADD3 R144, P4, PT, R71.reuse, R68.reuse, RZ ;  /* 0x0000004447907210 */ /* 0x0c0fe20007f9e0ff */
[----:B------:R-:W2:Y:S04]  /*50e0*/  LDC R76, c[0x0][0x3d8] ;  /* 0x0000f600ff4c7b82 */ /* 0x000ea80000000800 */
[----:B------:R-:W0:Y:S01]  /*50f0*/  MUFU.EX2 R19, R19 ;  /* 0x0000001300137308 */ /* 0x000e220000000800 */
[-C--:B------:R-:W-:Y:S01]  /*5100*/  LEA.HI.X.SX32 R145, R71, R69.reuse, 0x1, P4 ;  /* 0x0000004547917211 */ /* 0x080fe200020f0eff */
[----:B-1----:R-:W-:Y:S01]  /*5110*/  IMAD R71, R74, 0x2, R70 ;  /* 0x000000024a477824 */ /* 0x002fe200078e0246 */
[C---:B------:R-:W-:Y:S01]  /*5120*/  IADD3 R142, P5, PT, R70.reuse, R68, RZ ;  /* 0x00000044468e7210 */ /* 0x040fe20007fbe0ff */
[----:B------:R-:W1:Y:S04]  /*5130*/  LDC R74, c[0x0][0x3d8] ;  /* 0x0000f600ff4a7b82 */ /* 0x000e680000000800 */
[----:B------:R-:W0:Y:S01]  /*5140*/  MUFU.EX2 R219, R20 ;  /* 0x0000001400db7308 */ /* 0x000e220000000800 */
[----:B------:R-:W-:Y:S01]  /*5150*/  LEA.HI.X.SX32 R143, R70, R69, 0x1, P5 ;  /* 0x00000045468f7211 */ /* 0x000fe200028f0eff */
[----:B---3--:R-:W-:-:S02]  /*5160*/  IMAD R70, R72, 0x2, R71 ;  /* 0x0000000248467824 */ /* 0x008fc400078e0247 */
[----:B------:R-:W3:Y:S04]  /*5170*/  LDC R72, c[0x0][0x3d8] ;  /* 0x0000f600ff487b82 */ /* 0x000ee80000000800 */
[----:B------:R-:W1:Y:S01]  /*5180*/  MUFU.EX2 R218, R21 ;  /* 0x0000001500da7308 */ /* 0x000e620000000800 */
[-C--:B------:R-:W-:Y:S01]  /*5190*/  IADD3 R140, P4, PT, R71, R68.reuse, RZ ;  /* 0x00000044478c7210 */ /* 0x080fe20007f9e0ff */
[--C-:B------:R-:W-:Y:S01]  /*51a0*/  FFMA R28, R28, UR5, -R0.reuse ;  /* 0x000000051c1c7c23 */ /* 0x100fe20008000800 */
[--C-:B------:R-:W-:Y:S01]  /*51b0*/  FFMA R29, R29, UR5, -R0.reuse ;  /* 0x000000051d1d7c23 */ /* 0x100fe20008000800 */
[--C-:B------:R-:W-:Y:S01]  /*51c0*/  FFMA R30, R30, UR5, -R0.reuse ;  /* 0x000000051e1e7c23 */ /* 0x100fe20008000800 */
[--C-:B------:R-:W-:Y:S01]  /*51d0*/  FFMA R31, R31, UR5, -R0.reuse ;  /* 0x000000051f1f7c23 */ /* 0x100fe20008000800 */
[--C-:B------:R-:W-:Y:S01]  /*51e0*/  FFMA R32, R32, UR5, -R0.reuse ;  /* 0x0000000520207c23 */ /* 0x100fe20008000800 */
[----:B------:R-:W-:Y:S01]  /*51f0*/  FFMA R33, R33, UR5, -R0 ;  /* 0x0000000521217c23 */ /* 0x000fe20008000800 */
[----:B------:R-:W1:Y:S01]  /*5200*/  MUFU.EX2 R15, R22 ;  /* 0x00000016000f7308 */ /* 0x000e620000000800 */
[-C--:B------:R-:W-:Y:S01]  /*5210*/  LEA.HI.X.SX32 R141, R71, R69.reuse, 0x1, P4 ;  /* 0x00000045478d7211 */ /* 0x080fe200020f0eff */
[----:B0-----:R-:W-:Y:S01]  /*5220*/  IMAD R71, R73, 0x2, R70 ;  /* 0x0000000249477824 */ /* 0x001fe200078e0246 */
[-C--:B------:R-:W-:Y:S01]  /*5230*/  IADD3 R138, P4, PT, R70, R68.reuse, RZ ;  /* 0x00000044468a7210 */ /* 0x080fe20007f9e0ff */
[--C-:B------:R-:W-:Y:S01]  /*5240*/  FFMA R34, R34, UR5, -R0.reuse ;  /* 0x0000000522227c23 */ /* 0x100fe20008000800 */
[--C-:B------:R-:W-:Y:S01]  /*5250*/  FFMA R35, R35, UR5, -R0.reuse ;  /* 0x0000000523237c23 */ /* 0x100fe20008000800 */
[----:B------:R-:W0:Y:S02]  /*5260*/  LDC R77, c[0x0][0x3d8] ;  /* 0x0000f600ff4d7b82 */ /* 0x000e240000000800 */
[----:B------:R-:W0:Y:S01]  /*5270*/  MUFU.EX2 R12, R23 ;  /* 0x00000017000c7308 */ /* 0x000e220000000800 */
[----:B------:R-:W-:Y:S01]  /*5280*/  FMUL R26, R26, 1.4426950216293334961 ;  /* 0x3fb8aa3b1a1a7820 */ /* 0x000fe20000400000 */
[----:B------:R-:W-:Y:S01]  /*5290*/  LEA.HI.X.SX32 R139, R70, R69, 0x1, P4 ;  /* 0x00000045468b7211 */ /* 0x000fe200020f0eff */
[--C-:B------:R-:W-:Y:S01]  /*52a0*/  FFMA R36, R36, UR5, -R0.reuse ;  /* 0x0000000524247c23 */ /* 0x100fe20008000800 */
[--C-:B------:R-:W-:Y:S01]  /*52b0*/  FFMA R37, R37, UR5, -R0.reuse ;  /* 0x0000000525257c23 */ /* 0x100fe20008000800 */
[--C-:B------:R-:W-:Y:S01]  /*52c0*/  FFMA R38, R38, UR5, -R0.reuse ;  /* 0x0000000526267c23 */ /* 0x100fe20008000800 */
[--C-:B------:R-:W-:Y:S01]  /*52d0*/  FFMA R39, R39, UR5, -R0.reuse ;  /* 0x0000000527277c23 */ /* 0x100fe20008000800 */
[----:B------:R-:W-:Y:S01]  /*52e0*/  FFMA R40, R40, UR5, -R0 ;  /* 0x0000000528287c23 */ /* 0x000fe20008000800 */
[----:B------:R-:W0:Y:S01]  /*52f0*/  MUFU.EX2 R221, R24 ;  /* 0x0000001800dd7308 */ /* 0x000e220000000800 */
[----:B------:R-:W-:Y:S01]  /*5300*/  IADD3 R136, P4, PT, R71, R68, RZ ;  /* 0x0000004447887210 */ /* 0x000fe20007f9e0ff */
[----:B------:R-:W0:Y:S01]  /*5310*/  LDC R73, c[0x0][0x3d8] ;  /* 0x0000f600ff497b82 */ /* 0x000e220000000800 */
[----:B----4-:R-:W-:-:S02]  /*5320*/  IMAD R70, R75, 0x2, R71 ;  /* 0x000000024b467824 */ /* 0x010fc400078e0247 */
[----:B------:R-:W-:-:S03]  /*5330*/  FMUL R27, R27, 1.4426950216293334961 ;  /* 0x3fb8aa3b1b1b7820 */ /* 0x000fc60000400000 */
[----:B------:R-:W4:Y:S01]  /*5340*/  MUFU.EX2 R220, R25 ;  /* 0x0000001900dc7308 */ /* 0x000f220000000800 */
[-C--:B------:R-:W-:Y:S01]  /*5350*/  LEA.HI.X.SX32 R137, R71, R69.reuse, 0x1, P4 ;  /* 0x0000004547897211 */ /* 0x080fe200020f0eff */
[----:B-1----:R-:W-:Y:S01]  /*5360*/  IMAD R71, R74, 0x2, R70 ;  /* 0x000000024a477824 */ /* 0x002fe200078e0246 */
[-C--:B------:R-:W-:Y:S01]  /*5370*/  IADD3 R134, P4, PT, R70, R68.reuse, RZ ;  /* 0x0000004446867210 */ /* 0x080fe20007f9e0ff */
[----:B------:R-:W1:Y:S04]  /*5380*/  LDC R74, c[0x0][0x3d8] ;  /* 0x0000f600ff4a7b82 */ /* 0x000e680000000800 */
[----:B------:R-:W0:Y:S01]  /*5390*/  MUFU.EX2 R11, R26 ;  /* 0x0000001a000b7308 */ /* 0x000e220000000800 */
[----:B------:R-:W-:Y:S01]  /*53a0*/  FMUL R28, R28, 1.4426950216293334961 ;  /* 0x3fb8aa3b1c1c7820 */ /* 0x000fe20000400000 */
[----:B------:R-:W-:Y:S01]  /*53b0*/  LEA.HI.X.SX32 R135, R70, R69, 0x1, P4 ;  /* 0x0000004546877211 */ /* 0x000fe200020f0eff */
[----:B------:R-:W-:Y:S01]  /*53c0*/  FMUL R29, R29, 1.4426950216293334961 ;  /* 0x3fb8aa3b1d1d7820 */ /* 0x000fe20000400000 */
[----:B------:R-:W0:Y:S04]  /*53d0*/  LDC R75, c[0x0][0x3d8] ;  /* 0x0000f600ff4b7b82 */ /* 0x000e280000000800 */
[----:B------:R-:W0:Y:S01]  /*53e0*/  MUFU.EX2 R13, R27 ;  /* 0x0000001b000d7308 */ /* 0x000e220000000800 */
[----:B------:R-:W-:Y:S01]  /*53f0*/  IADD3 R132, P4, PT, R71, R68, RZ ;  /* 0x0000004447847210 */ /* 0x000fe20007f9e0ff */
[----:B---3--:R-:W-:-:S02]  /*5400*/  IMAD R72, R72, 0x2, R71 ;  /* 0x0000000248487824 */ /* 0x008fc400078e0247 */
        /* <DEDUP_REMOVED lines=26> */
[----:B------:R-:W3:Y:S01]  /*55b0*/  LDC R8, c[0x0][0x3d8] ;  /* 0x0000f600ff087b82 */ /* 0x000ee20000000800 */
[----:B------:R-:W-:-:S07]  /*55c0*/  FFMA R67, R67, UR5, -R0 ;  /* 0x0000000543437c23 */ /* 0x000fce0008000800 */
[----:B------:R-:W0:Y:S08]  /*55d0*/  LDC R6, c[0x0][0x3d8] ;  /* 0x0000f600ff067b82 */ /* 0x000e300000000800 */
[----:B------:R-:W0:Y:S01]  /*55e0*/  LDC R7, c[0x0][0x3d8] ;  /* 0x0000f600ff077b82 */ /* 0x000e220000000800 */
[----:B--2---:R-:W-:-:S07]  /*55f0*/  FADD R4, R17, R4 ;  /* 0x0000000411047221 */ /* 0x004fce0000000000 */
[----:B------:R-:W2:Y:S01]  /*5600*/  LDC R16, c[0x0][0x3d8] ;  /* 0x0000f600ff107b82 */ /* 0x000ea20000000800 */
[----:B------:R-:W-:-:S04]  /*5610*/  FADD R4, R248, R4 ;  /* 0x00000004f8047221 */ /* 0x000fc80000000000 */
        /* <DEDUP_REMOVED lines=14> */
[----:B------:R-:W-:Y:S01]  /*5700*/  FADD R4, R15, R4 ;  /* 0x000000040f047221 */ /* 0x000fe20000000000 */
[----:B------:R-:W1:Y:S03]  /*5710*/  MUFU.EX2 R217, R28 ;  /* 0x0000001c00d97308 */ /* 0x000e660000000800 */
[----:B0-----:R-:W-:Y:S01]  /*5720*/  FADD R4, R12, R4 ;  /* 0x000000040c047221 */ /* 0x001fe20000000000 */
[----:B------:R-:W-:-:S03]  /*5730*/  FMUL R30, R30, 1.4426950216293334961 ;  /* 0x3fb8aa3b1e1e7820 */ /* 0x000fc60000400000 */
[----:B------:R-:W-:Y:S01]  /*5740*/  FADD R4, R221, R4 ;  /* 0x00000004dd047221 */ /* 0x000fe20000000000 */
[----:B------:R-:W0:Y:S01]  /*5750*/  MUFU.EX2 R216, R29 ;  /* 0x0000001d00d87308 */ /* 0x000e220000000800 */
[-C--:B------:R-:W-:Y:S01]  /*5760*/  LEA.HI.X.SX32 R133, R71, R69.reuse, 0x1, P4 ;  /* 0x0000004547857211 */ /* 0x080fe200020f0eff */
[----:B------:R-:W-:Y:S02]  /*5770*/  IMAD R70, R76, 0x2, R72 ;  /* 0x000000024c467824 */ /* 0x000fe400078e0248 */
[----:B----4-:R-:W-:Y:S01]  /*5780*/  FADD R4, R220, R4 ;  /* 0x00000004dc047221 */ /* 0x010fe20000000000 */
[C---:B------:R-:W-:Y:S01]  /*5790*/  IADD3 R130, P4, PT, R72.reuse, R68, RZ ;  /* 0x0000004448827210 */ /* 0x040fe20007f9e0ff */
[----:B------:R-:W4:Y:S01]  /*57a0*/  LDC R76, c[0x0][0x3d8] ;  /* 0x0000f600ff4c7b82 */ /* 0x000f220000000800 */
[----:B------:R-:W-:Y:S01]  /*57b0*/  FMUL R31, R31, 1.4426950216293334961 ;  /* 0x3fb8aa3b1f1f7820 */ /* 0x000fe20000400000 */
[----:B------:R-:W-:Y:S01]  /*57c0*/  FADD R4, R11, R4 ;  /* 0x000000040b047221 */ /* 0x000fe20000000000 */
[----:B------:R-:W0:Y:S01]  /*57d0*/  MUFU.EX2 R10, R30 ;  /* 0x0000001e000a7308 */ /* 0x000e220000000800 */
[----:B------:R-:W-:Y:S01]  /*57e0*/  LEA.HI.X.SX32 R131, R72, R69, 0x1, P4 ;  /* 0x0000004548837211 */ /* 0x000fe200020f0eff */
[----:B------:R-:W-:Y:S01]  /*57f0*/  FMUL R32, R32, 1.4426950216293334961 ;  /* 0x3fb8aa3b20207820 */ /* 0x000fe20000400000 */
[----:B------:R-:W-:-:S02]  /*5800*/  FADD R4, R13, R4 ;  /* 0x000000040d047221 */ /* 0x000fc40000000000 */
[----:B------:R-:W2:Y:S01]  /*5810*/  LDC R72, c[0x0][0x3d8] ;  /* 0x0000f600ff487b82 */ /* 0x000ea20000000800 */
[----:B------:R-:W-:Y:S02]  /*5820*/  IMAD R71, R73, 0x2, R70 ;  /* 0x0000000249477824 */ /* 0x000fe400078e0246 */
[----:B------:R-:W3:Y:S01]  /*5830*/  MUFU.EX2 R14, R31 ;  /* 0x0000001f000e7308 */ /* 0x000ee20000000800 */
[----:B------:R-:W-:Y:S01]  /*5840*/  FMUL R33, R33, 1.4426950216293334961 ;  /* 0x3fb8aa3b21217820 */ /* 0x000fe20000400000 */
[-C--:B------:R-:W-:Y:S01]  /*5850*/  IADD3 R128, P5, PT, R70, R68.reuse, RZ ;  /* 0x0000004446807210 */ /* 0x080fe20007fbe0ff */
[----:B-1----:R-:W-:Y:S02]  /*5860*/  FADD R4, R217, R4 ;  /* 0x00000004d9047221 */ /* 0x002fe40000000000 */
[----:B------:R-:W1:Y:S01]  /*5870*/  LDC R73, c[0x0][0x3d8] ;  /* 0x0000f600ff497b82 */ /* 0x000e620000000800 */
[----:B------:R-:W-:Y:S02]  /*5880*/  FMUL R34, R34, 1.4426950216293334961 ;  /* 0x3fb8aa3b22227820 */ /* 0x000fe40000400000 */
[----:B------:R-:W3:Y:S01]  /*5890*/  MUFU.EX2 R3, R32 ;  /* 0x0000002000037308 */ /* 0x000ee20000000800 */
[-C--:B------:R-:W-:Y:S01]  /*58a0*/  LEA.HI.X.SX32 R129, R70, R69.reuse, 0x1, P5 ;  /* 0x0000004546817211 */ /* 0x080fe200028f0eff */
[----:B------:R-:W-:Y:S01]  /*58b0*/  IMAD R70, R74, 0x2, R71 ;  /* 0x000000024a467824 */ /* 0x000fe200078e0247 */
[-C--:B------:R-:W-:Y:S01]  /*58c0*/  IADD3 R126, P4, PT, R71, R68.reuse, RZ ;  /* 0x00000044477e7210 */ /* 0x080fe20007f9e0ff */
[----:B0-----:R-:W-:Y:S01]  /*58d0*/  FADD R4, R216, R4 ;  /* 0x00000004d8047221 */ /* 0x001fe20000000000 */
[----:B------:R-:W-:Y:S01]  /*58e0*/  FMUL R35, R35, 1.4426950216293334961 ;  /* 0x3fb8aa3b23237820 */ /* 0x000fe20000400000 */
[----:B------:R-:W0:Y:S02]  /*58f0*/  LDC R74, c[0x0][0x3d8] ;  /* 0x0000f600ff4a7b82 */ /* 0x000e240000000800 */
[----:B------:R-:W2:Y:S01]  /*5900*/  MUFU.EX2 R33, R33 ;  /* 0x0000002100217308 */ /* 0x000ea20000000800 */
[----:B------:R-:W-:Y:S01]  /*5910*/  LEA.HI.X.SX32 R127, R71, R69, 0x1, P4 ;  /* 0x00000045477f7211 */ /* 0x000fe200020f0eff */
[----:B------:R-:W-:Y:S01]  /*5920*/  IMAD R71, R75, 0x2, R70 ;  /* 0x000000024b477824 */ /* 0x000fe200078e0246 */
[----:B------:R-:W-:Y:S01]  /*5930*/  IADD3 R124, P4, PT, R70, R68, RZ ;  /* 0x00000044467c7210 */ /* 0x000fe20007f9e0ff */
[----:B------:R-:W-:Y:S01]  /*5940*/  FADD R4, R10, R4 ;  /* 0x000000040a047221 */ /* 0x000fe20000000000 */
[----:B------:R-:W-:Y:S01]  /*5950*/  FMUL R36, R36, 1.4426950216293334961 ;  /* 0x3fb8aa3b24247820 */ /* 0x000fe20000400000 */
[----:B------:R-:W-:-:S02]  /*5960*/  FMUL R37, R37, 1.4426950216293334961 ;  /* 0x3fb8aa3b25257820 */ /* 0x000fc40000400000 */
[----:B------:R-:W1:Y:S01]  /*5970*/  MUFU.EX2 R34, R34 ;  /* 0x0000002200227308 */ /* 0x000e620000000800 */
[-C--:B------:R-:W-:Y:S01]  /*5980*/  LEA.HI.X.SX32 R125, R70, R69.reuse, 0x1, P4 ;  /* 0x00000045467d7211 */ /* 0x080fe200020f0eff */
[----:B---3--:R-:W-:Y:S01]  /*5990*/  FADD R4, R14, R4 ;  /* 0x000000040e047221 */ /* 0x008fe20000000000 */
[-C--:B------:R-:W-:Y:S01]  /*59a0*/  IADD3 R122, P4, PT, R71, R68.reuse, RZ ;  /* 0x00000044477a7210 */ /* 0x080fe20007f9e0ff */
[----:B----4-:R-:W-:Y:S02]  /*59b0*/  IMAD R70, R76, 0x2, R71 ;  /* 0x000000024c467824 */ /* 0x010fe400078e0247 */
[----:B------:R-:W-:Y:S02]  /*59c0*/  FMUL R38, R38, 1.4426950216293334961 ;  /* 0x3fb8aa3b26267820 */ /* 0x000fe40000400000 */
[----:B------:R-:W3:Y:S01]  /*59d0*/  MUFU.EX2 R35, R35 ;  /* 0x0000002300237308 */ /* 0x000ee20000000800 */
[----:B------:R-:W-:Y:S01]  /*59e0*/  FADD R4, R3, R4 ;  /* 0x0000000403047221 */ /* 0x000fe20000000000 */
[-C--:B------:R-:W-:Y:S01]  /*59f0*/  LEA.HI.X.SX32 R123, R71, R69.reuse, 0x1, P4 ;  /* 0x00000045477b7211 */ /* 0x080fe200020f0eff */
[----:B--2---:R-:W-:Y:S01]  /*5a00*/  IMAD R71, R72, 0x2, R70 ;  /* 0x0000000248477824 */ /* 0x004fe200078e0246 */
[----:B------:R-:W2:Y:S04]  /*5a10*/  LDC R75, c[0x0][0x3d8] ;  /* 0x0000f600ff4b7b82 */ /* 0x000ea80000000800 */
[----:B------:R-:W4:Y:S01]  /*5a20*/  MUFU.EX2 R36, R36 ;  /* 0x0000002400247308 */ /* 0x000f220000000800 */
[----:B------:R-:W-:Y:S01]  /*5a30*/  FADD R4, R33, R4 ;  /* 0x0000000421047221 */ /* 0x000fe20000000000 */
[----:B------:R-:W-:Y:S01]  /*5a40*/  FMUL R39, R39, 1.4426950216293334961 ;  /* 0x3fb8aa3b27277820 */ /* 0x000fe20000400000 */
[----:B-1----:R-:W-:Y:S01]  /*5a50*/  IMAD R72, R73, 0x2, R71 ;  /* 0x0000000249487824 */ /* 0x002fe200078e0247 */
[-C--:B------:R-:W-:Y:S01]  /*5a60*/  IADD3 R120, P4, PT, R70, R68.reuse, RZ ;  /* 0x0000004446787210 */ /* 0x080fe20007f9e0ff */
[----:B------:R-:W1:Y:S03]  /*5a70*/  LDC R73, c[0x0][0x3d8] ;  /* 0x0000f600ff497b82 */ /* 0x000e660000000800 */
[----:B------:R-:W0:Y:S01]  /*5a80*/  MUFU.EX2 R37, R37 ;  /* 0x0000002500257308 */ /* 0x000e220000000800 */
[----:B------:R-:W-:Y:S01]  /*5a90*/  FADD R4, R34, R4 ;  /* 0x0000000422047221 */ /* 0x000fe20000000000 */
[----:B------:R-:W-:Y:S01]  /*5aa0*/  FMUL R40, R40, 1.4426950216293334961 ;  /* 0x3fb8aa3b28287820 */ /* 0x000fe20000400000 */
[----:B------:R-:W-:Y:S01]  /*5ab0*/  LEA.HI.X.SX32 R121, R70, R69, 0x1, P4 ;  /* 0x0000004546797211 */ /* 0x000fe200020f0eff */
[----:B------:R-:W-:Y:S01]  /*5ac0*/  FMUL R41, R41, 1.4426950216293334961 ;  /* 0x3fb8aa3b29297820 */ /* 0x000fe20000400000 */
[----:B------:R-:W1:Y:S03]  /*5ad0*/  LDC R76, c[0x0][0x3d8] ;  /* 0x0000f600ff4c7b82 */ /* 0x000e660000000800 */
[----:B------:R-:W2:Y:S01]  /*5ae0*/  MUFU.EX2 R38, R38 ;  /* 0x0000002600267308 */ /* 0x000ea20000000800 */
[----:B------:R-:W-:Y:S01]  /*5af0*/  IADD3 R118, P4, PT, R71, R68, RZ ;  /* 0x0000004447767210 */ /* 0x000fe20007f9e0ff */
[----:B---3--:R-:W-:Y:S01]  /*5b00*/  FADD R4, R35, R4 ;  /* 0x0000000423047221 */ /* 0x008fe20000000000 */
[----:B------:R-:W-:-:S05]  /*5b10*/  IMAD R70, R77, 0x2, R72 ;  /* 0x000000024d467824 */ /* 0x000fca00078e0248 */
[----:B------:R-:W3:Y:S01]  /*5b20*/  MUFU.EX2 R39, R39 ;  /* 0x0000002700277308 */ /* 0x000ee20000000800 */
[-C--:B------:R-:W-:Y:S01]  /*5b30*/  LEA.HI.X.SX32 R119, R71, R69.reuse, 0x1, P4 ;  /* 0x0000004547777211 */ /* 0x080fe200020f0eff */
[----:B----4-:R-:W-:Y:S01]  /*5b40*/  FADD R4, R36, R4 ;  /* 0x0000000424047221 */ /* 0x010fe20000000000 */
[-C--:B------:R-:W-:Y:S01]  /*5b50*/  IADD3 R116, P4, PT, R72, R68.reuse, RZ ;  /* 0x0000004448747210 */ /* 0x080fe20007f9e0ff */
[----:B0-----:R-:W-:Y:S02]  /*5b60*/  IMAD R71, R74, 0x2, R70 ;  /* 0x000000024a477824 */ /* 0x001fe400078e0246 */
[----:B------:R-:W-:Y:S01]  /*5b70*/  FMUL R42, R42, 1.4426950216293334961 ;  /* 0x3fb8aa3b2a2a7820 */ /* 0x000fe20000400000 */
[----:B------:R-:W0:Y:S01]  /*5b80*/  LDC R74, c[0x0][0x3d8] ;  /* 0x0000f600ff4a7b82 */ /* 0x000e220000000800 */
[----:B------:R-:W4:Y:S01]  /*5b90*/  MUFU.EX2 R40, R40 ;  /* 0x0000002800287308 */ /* 0x000f220000000800 */
[----:B------:R-:W-:Y:S01]  /*5ba0*/  FADD R4, R37, R4 ;  /* 0x0000000425047221 */ /* 0x000fe20000000000 */
[----:B------:R-:W-:Y:S01]  /*5bb0*/  IADD3 R114, P5, PT, R70, R68, RZ ;  /* 0x0000004446727210 */ /* 0x000fe20007fbe0ff */
[----:B------:R-:W-:Y:S01]  /*5bc0*/  FMUL R43, R43, 1.4426950216293334961 ;  /* 0x3fb8aa3b2b2b7820 */ /* 0x000fe20000400000 */
[----:B------:R-:W-:-:S03]  /*5bd0*/  LEA.HI.X.SX32 R117, R72, R69, 0x1, P4 ;  /* 0x0000004548757211 */ /* 0x000fc600020f0eff */
[----:B------:R-:W0:Y:S01]  /*5be0*/  LDC R72, c[0x0][0x3d8] ;  /* 0x0000f600ff487b82 */ /* 0x000e220000000800 */
[----:B------:R-:W1:Y:S01]  /*5bf0*/  MUFU.EX2 R41, R41 ;  /* 0x0000002900297308 */ /* 0x000e620000000800 */
[----:B--2---:R-:W-:Y:S01]  /*5c00*/  FADD R4, R38, R4 ;  /* 0x0000000426047221 */ /* 0x004fe20000000000 */
[----:B------:R-:W-:Y:S01]  /*5c10*/  LEA.HI.X.SX32 R115, R70, R69, 0x1, P5 ;  /* 0x0000004546737211 */ /* 0x000fe200028f0eff */
[----:B------:R-:W-:Y:S01]  /*5c20*/  FMUL R44, R44, 1.4426950216293334961 ;  /* 0x3fb8aa3b2c2c7820 */ /* 0x000fe20000400000 */
[----:B------:R-:W-:Y:S01]  /*5c30*/  IADD3 R112, P4, PT, R71, R68, RZ ;  /* 0x0000004447707210 */ /* 0x000fe20007f9e0ff */
[----:B------:R-:W-:-:S03]  /*5c40*/  IMAD R70, R75, 0x2, R71 ;  /* 0x000000024b467824 */ /* 0x000fc600078e0247 */
[----:B------:R-:W2:Y:S01]  /*5c50*/  MUFU.EX2 R42, R42 ;  /* 0x0000002a002a7308 */ /* 0x000ea20000000800 */
[----:B------:R-:W0:Y:S01]  /*5c60*/  LDC R75, c[0x0][0x3d8] ;  /* 0x0000f600ff4b7b82 */ /* 0x000e220000000800 */
[----:B---3--:R-:W-:Y:S01]  /*5c70*/  FADD R4, R39, R4 ;  /* 0x0000000427047221 */ /* 0x008fe20000000000 */
[----:B------:R-:W-:Y:S01]  /*5c80*/  FMUL R45, R45, 1.4426950216293334961 ;  /* 0x3fb8aa3b2d2d7820 */ /* 0x000fe20000400000 */
[----:B------:R-:W-:-:S04]  /*5c90*/  LEA.HI.X.SX32 R113, R71, R69, 0x1, P4 ;  /* 0x0000004547717211 */ /* 0x000fc800020f0eff */
[----:B------:R-:W3:Y:S01]  /*5ca0*/  MUFU.EX2 R43, R43 ;  /* 0x0000002b002b7308 */ /* 0x000ee20000000800 */
[-C--:B------:R-:W-:Y:S01]  /*5cb0*/  IADD3 R110, P4, PT, R70, R68.reuse, RZ ;  /* 0x00000044466e7210 */ /* 0x080fe20007f9e0ff */
[----:B-1----:R-:W-:Y:S02]  /*5cc0*/  IMAD R71, R73, 0x2, R70 ;  /* 0x0000000249477824 */ /* 0x002fe400078e0246 */
[----:B----4-:R-:W-:Y:S01]  /*5cd0*/  FADD R4, R40, R4 ;  /* 0x0000000428047221 */ /* 0x010fe20000000000 */
[----:B------:R-:W1:Y:S01]  /*5ce0*/  LDC R73, c[0x0][0x3d8] ;  /* 0x0000f600ff497b82 */ /* 0x000e620000000800 */
[----:B------:R-:W-:Y:S02]  /*5cf0*/  FMUL R46, R46, 1.4426950216293334961 ;  /* 0x3fb8aa3b2e2e7820 */ /* 0x000fe40000400000 */
[----:B------:R-:W4:Y:S01]  /*5d00*/  MUFU.EX2 R44, R44 ;  /* 0x0000002c002c7308 */ /* 0x000f220000000800 */
[----:B------:R-:W-:Y:S01]  /*5d10*/  LEA.HI.X.SX32 R111, R70, R69, 0x1, P4 ;  /* 0x00000045466f7211 */ /* 0x000fe200020f0eff */
[----:B------:R-:W-:Y:S01]  /*5d20*/  IMAD R70, R76, 0x2, R71 ;  /* 0x000000024c467824 */ /* 0x000fe200078e0247 */
[----:B------:R-:W-:Y:S01]  /*5d30*/  IADD3 R108, P4, PT, R71, R68, RZ ;  /* 0x00000044476c7210 */ /* 0x000fe20007f9e0ff */
[----:B------:R-:W-:Y:S01]  /*5d40*/  FADD R4, R41, R4 ;  /* 0x0000000429047221 */ /* 0x000fe20000000000 */
[----:B------:R-:W-:Y:S01]  /*5d50*/  FMUL R47, R47, 1.4426950216293334961 ;  /* 0x3fb8aa3b2f2f7820 */ /* 0x000fe20000400000 */
[----:B------:R-:W-:-:S02]  /*5d60*/  FMUL R48, R48, 1.4426950216293334961 ;  /* 0x3fb8aa3b30307820 */ /* 0x000fc40000400000 */
[----:B------:R-:W0:Y:S01]  /*5d70*/  MUFU.EX2 R45, R45 ;  /* 0x0000002d002d7308 */ /* 0x000e220000000800 */
[-C--:B------:R-:W-:Y:S01]  /*5d80*/  LEA.HI.X.SX32 R109, R71, R69.reuse, 0x1, P4 ;  /* 0x00000045476d7211 */ /* 0x080fe200020f0eff */
[----:B--2---:R-:W-:Y:S01]  /*5d90*/  FADD R4, R42, R4 ;  /* 0x000000042a047221 */ /* 0x004fe20000000000 */
[-C--:B------:R-:W-:Y:S01]  /*5da0*/  IADD3 R106, P4, PT, R70, R68.reuse, RZ ;  /* 0x00000044466a7210 */ /* 0x080fe20007f9e0ff */
[----:B0-----:R-:W-:Y:S02]  /*5db0*/  IMAD R71, R74, 0x2, R70 ;  /* 0x000000024a477824 */ /* 0x001fe400078e0246 */
[----:B------:R-:W-:Y:S01]  /*5dc0*/  FMUL R49, R49, 1.4426950216293334961 ;  /* 0x3fb8aa3b31317820 */ /* 0x000fe20000400000 */
[----:B------:R-:W0:Y:S01]  /*5dd0*/  LDC R74, c[0x0][0x3d8] ;  /* 0x0000f600ff4a7b82 */ /* 0x000e220000000800 */
[----:B------:R-:W2:Y:S01]  /*5de0*/  MUFU.EX2 R46, R46 ;  /* 0x0000002e002e7308 */ /* 0x000ea20000000800 */
[----:B---3--:R-:W-:Y:S01]  /*5df0*/  FADD R4, R43, R4 ;  /* 0x000000042b047221 */ /* 0x008fe20000000000 */
[----:B------:R-:W-:Y:S01]  /*5e00*/  LEA.HI.X.SX32 R107, R70, R69, 0x1, P4 ;  /* 0x00000045466b7211 */ /* 0x000fe200020f0eff */
[----:B------:R-:W-:Y:S01]  /*5e10*/  IMAD R70, R72, 0x2, R71 ;  /* 0x0000000248467824 */ /* 0x000fe200078e0247 */
[-C--:B------:R-:W-:Y:S01]  /*5e20*/  IADD3 R104, P4, PT, R71, R68.reuse, RZ ;  /* 0x0000004447687210 */ /* 0x080fe20007f9e0ff */
[----:B------:R-:W-:Y:S01]  /*5e30*/  FMUL R50, R50, 1.4426950216293334961 ;  /* 0x3fb8aa3b32327820 */ /* 0x000fe20000400000 */
[----:B------:R-:W-:Y:S01]  /*5e40*/  FMUL R51, R51, 1.4426950216293334961 ;  /* 0x3fb8aa3b33337820 */ /* 0x000fe20000400000 */
[----:B------:R-:W-:Y:S01]  /*5e50*/  FMUL R52, R52, 1.4426950216293334961 ;  /* 0x3fb8aa3b34347820 */ /* 0x000fe20000400000 */
[----:B------:R-:W3:Y:S01]  /*5e60*/  MUFU.EX2 R47, R47 ;  /* 0x0000002f002f7308 */ /* 0x000ee20000000800 */
[----:B----4-:R-:W-:Y:S01]  /*5e70*/  FADD R4, R44, R4 ;  /* 0x000000042c047221 */ /* 0x010fe20000000000 */
[----:B------:R-:W4:Y:S01]  /*5e80*/  LDC R72, c[0x0][0x3d8] ;  /* 0x0000f600ff487b82 */ /* 0x000f220000000800 */
[----:B------:R-:W-:-:S05]  /*5e90*/  IADD3 R102, P5, PT, R70, R68, RZ ;  /* 0x0000004446667210 */ /* 0x000fca0007fbe0ff */
[----:B------:R-:W3:Y:S01]  /*5ea0*/  MUFU.EX2 R48, R48 ;  /* 0x0000003000307308 */ /* 0x000ee20000000800 */
[-C--:B------:R-:W-:Y:S01]  /*5eb0*/  LEA.HI.X.SX32 R105, R71, R69.reuse, 0x1, P4 ;  /* 0x0000004547697211 */ /* 0x080fe200020f0eff */
[----:B------:R-:W-:Y:S02]  /*5ec0*/  IMAD R71, R75, 0x2, R70 ;  /* 0x000000024b477824 */ /* 0x000fe400078e0246 */
[----:B------:R-:W-:Y:S01]  /*5ed0*/  FADD R4, R45, R4 ;  /* 0x000000042d047221 */ /* 0x000fe20000000000 */
[----:B------:R-:W4:Y:S03]  /*5ee0*/  LDC R75, c[0x0][0x3d8] ;  /* 0x0000f600ff4b7b82 */ /* 0x000f260000000800 */
[----:B------:R-:W0:Y:S01]  /*5ef0*/  MUFU.EX2 R49, R49 ;  /* 0x0000003100317308 */ /* 0x000e220000000800 */
[----:B------:R-:W-:Y:S01]  /*5f00*/  LEA.HI.X.SX32 R103, R70, R69, 0x1, P5 ;  /* 0x0000004546677211 */ /* 0x000fe200028f0eff */
[----:B-1----:R-:W-:-:S02]  /*5f10*/  IMAD R70, R73, 0x2, R71 ;  /* 0x0000000249467824 */ /* 0x002fc400078e0247 */
[----:B--2---:R-:W-:Y:S01]  /*5f20*/  FADD R4, R46, R4 ;  /* 0x000000042e047221 */ /* 0x004fe20000000000 */
[----:B------:R-:W1:Y:S03]  /*5f30*/  LDC R73, c[0x0][0x3d8] ;  /* 0x0000f600ff497b82 */ /* 0x000e660000000800 */
[----:B------:R-:W2:Y:S01]  /*5f40*/  MUFU.EX2 R50, R50 ;  /* 0x0000003200327308 */ /* 0x000ea20000000800 */
[----:B---3--:R-:W-:Y:S01]  /*5f50*/  FADD R4, R47, R4 ;  /* 0x000000042f047221 */ /* 0x008fe20000000000 */
[----:B------:R-:W-:Y:S01]  /*5f60*/  FMUL R53, R53, 1.4426950216293334961 ;  /* 0x3fb8aa3b35357820 */ /* 0x000fe20000400000 */
[C---:B------:R-:W-:Y:S02]  /*5f70*/  IADD3 R100, P4, PT, R71.reuse, R68, RZ ;  /* 0x0000004447647210 */ /* 0x040fe40007f9e0ff */
[----:B------:R-:W3:Y:S03]  /*5f80*/  LDC R76, c[0x0][0x3d8] ;  /* 0x0000f600ff4c7b82 */ /* 0x000ee60000000800 */
[----:B------:R-:W2:Y:S01]  /*5f90*/  MUFU.EX2 R51, R51 ;  /* 0x0000003300337308 */ /* 0x000ea20000000800 */
[----:B------:R-:W-:Y:S01]  /*5fa0*/  FADD R4, R48, R4 ;  /* 0x0000000430047221 */ /* 0x000fe20000000000 */
[----:B------:R-:W-:Y:S01]  /*5fb0*/  FMUL R31, R54, 1.4426950216293334961 ;  /* 0x3fb8aa3b361f7820 */ /* 0x000fe20000400000 */
[----:B------:R-:W-:Y:S01]  /*5fc0*/  LEA.HI.X.SX32 R101, R71, R69, 0x1, P4 ;  /* 0x0000004547657211 */ /* 0x000fe200020f0eff */
[----:B0-----:R-:W-:-:S04]  /*5fd0*/  IMAD R71, R74, 0x2, R70 ;  /* 0x000000024a477824 */ /* 0x001fc800078e0246 */
[----:B------:R-:W0:Y:S01]  /*5fe0*/  MUFU.EX2 R52, R52 ;  /* 0x0000003400347308 */ /* 0x000e220000000800 */
[----:B------:R-:W-:Y:S01]  /*5ff0*/  IADD3 R98, P5, PT, R70, R68, RZ ;  /* 0x0000004446627210 */ /* 0x000fe20007fbe0ff */
[----:B------:R-:W-:Y:S01]  /*6000*/  FADD R4, R49, R4 ;  /* 0x0000000431047221 */ /* 0x000fe20000000000 */
[----:B------:R-:W-:-:S05]  /*6010*/  FMUL R23, R55, 1.4426950216293334961 ;  /* 0x3fb8aa3b37177820 */ /* 0x000fca0000400000 */
[----:B------:R-:W0:Y:S01]  /*6020*/  MUFU.EX2 R53, R53 ;  /* 0x0000003500357308 */ /* 0x000e220000000800 */
[-C--:B------:R-:W-:Y:S01]  /*6030*/  LEA.HI.X.SX32 R99, R70, R69.reuse, 0x1, P5 ;  /* 0x0000004546637211 */ /* 0x080fe200028f0eff */
[----:B------:R-:W3:Y:S01]  /*6040*/  LDC R74, c[0x0][0x3d8] ;  /* 0x0000f600ff4a7b82 */ /* 0x000ee20000000800 */
[----:B------:R-:W-:Y:S01]  /*6050*/  IADD3 R96, P4, PT, R71, R68, RZ ;  /* 0x0000004447607210 */ /* 0x000fe20007f9e0ff */
[----:B--2---:R-:W-:Y:S01]  /*6060*/  FADD R4, R50, R4 ;  /* 0x0000000432047221 */ /* 0x004fe20000000000 */
[----:B----4-:R-:W-:Y:S02]  /*6070*/  IMAD R70, R72, 0x2, R71 ;  /* 0x0000000248467824 */ /* 0x010fe400078e0247 */
[----:B------:R-:W-:Y:S01]  /*6080*/  FMUL R56, R56, 1.4426950216293334961 ;  /* 0x3fb8aa3b38387820 */ /* 0x000fe20000400000 */
[----:B------:R-:W-:Y:S01]  /*6090*/  FMUL R32, R57, 1.4426950216293334961 ;  /* 0x3fb8aa3b39207820 */ /* 0x000fe20000400000 */
[----:B------:R-:W2:Y:S01]  /*60a0*/  MUFU.EX2 R31, R31 ;  /* 0x0000001f001f7308 */ /* 0x000ea20000000800 */
[----:B------:R-:W-:Y:S01]  /*60b0*/  LEA.HI.X.SX32 R97, R71, R69, 0x1, P4 ;  /* 0x0000004547617211 */ /* 0x000fe200020f0eff */
[----:B------:R-:W-:Y:S01]  /*60c0*/  FADD R4, R51, R4 ;  /* 0x0000000433047221 */ /* 0x000fe20000000000 */
[----:B------:R-:W-:-:S02]  /*60d0*/  IMAD R71, R75, 0x2, R70 ;  /* 0x000000024b477824 */ /* 0x000fc400078e0246 */
[----:B------:R-:W-:Y:S01]  /*60e0*/  FMUL R28, R58, 1.4426950216293334961 ;  /* 0x3fb8aa3b3a1c7820 */ /* 0x000fe20000400000 */
[----:B------:R-:W4:Y:S01]  /*60f0*/  LDC R75, c[0x0][0x3d8] ;  /* 0x0000f600ff4b7b82 */ /* 0x000f220000000800 */
[----:B------:R-:W-:Y:S01]  /*6100*/  FMUL R21, R59, 1.4426950216293334961 ;  /* 0x3fb8aa3b3b157820 */ /* 0x000fe20000400000 */
[----:B------:R-:W-:Y:S01]  /*6110*/  FMUL R30, R60, 1.4426950216293334961 ;  /* 0x3fb8aa3b3c1e7820 */ /* 0x000fe20000400000 */
[----:B------:R-:W2:Y:S01]  /*6120*/  MUFU.EX2 R23, R23 ;  /* 0x0000001700177308 */ /* 0x000ea20000000800 */
[----:B0-----:R-:W-:Y:S01]  /*6130*/  FADD R4, R52, R4 ;  /* 0x0000000434047221 */ /* 0x001fe20000000000 */
[-C--:B------:R-:W-:Y:S01]  /*6140*/  IADD3 R94, P4, PT, R70, R68.reuse, RZ ;  /* 0x00000044465e7210 */ /* 0x080fe20007f9e0ff */
[----:B-1----:R-:W-:Y:S02]  /*6150*/  IMAD R72, R73, 0x2, R71 ;  /* 0x0000000249487824 */ /* 0x002fe400078e0247 */
[----:B------:R-:W-:Y:S01]  /*6160*/  FMUL R29, R61, 1.4426950216293334961 ;  /* 0x3fb8aa3b3d1d7820 */ /* 0x000fe20000400000 */
[----:B------:R-:W0:Y:S01]  /*6170*/  LDC R73, c[0x0][0x3d8] ;  /* 0x0000f600ff497b82 */ /* 0x000e220000000800 */
[----:B------:R-:W-:Y:S01]  /*6180*/  FMUL R25, R62, 1.4426950216293334961 ;  /* 0x3fb8aa3b3e197820 */ /* 0x000fe20000400000 */
[----:B------:R-:W-:Y:S01]  /*6190*/  FMUL R22, R63, 1.4426950216293334961 ;  /* 0x3fb8aa3b3f167820 */ /* 0x000fe20000400000 */
[----:B------:R-:W1:Y:S01]  /*61a0*/  MUFU.EX2 R56, R56 ;  /* 0x0000003800387308 */ /* 0x000e620000000800 */
[----:B------:R-:W-:Y:S01]  /*61b0*/  FADD R4, R53, R4 ;  /* 0x0000000435047221 */ /* 0x000fe20000000000 */
[-C--:B------:R-:W-:Y:S01]  /*61c0*/  LEA.HI.X.SX32 R95, R70, R69.reuse, 0x1, P4 ;  /* 0x00000045465f7211 */ /* 0x080fe200020f0eff */
[----:B---3--:R-:W-:Y:S01]  /*61d0*/  IMAD R70, R76, 0x2, R72 ;  /* 0x000000024c467824 */ /* 0x008fe200078e0248 */
[-C--:B------:R-:W-:Y:S01]  /*61e0*/  IADD3 R92, P4, PT, R71, R68.reuse, RZ ;  /* 0x00000044475c7210 */ /* 0x080fe20007f9e0ff */
[----:B------:R-:W-:Y:S01]  /*61f0*/  FMUL R27, R64, 1.4426950216293334961 ;  /* 0x3fb8aa3b401b7820 */ /* 0x000fe20000400000 */
[----:B------:R-:W-:Y:S01]  /*6200*/  FMUL R26, R65, 1.4426950216293334961 ;  /* 0x3fb8aa3b411a7820 */ /* 0x000fe20000400000 */
[----:B------:R-:W-:Y:S01]  /*6210*/  FMUL R20, R66, 1.4426950216293334961 ;  /* 0x3fb8aa3b42147820 */ /* 0x000fe20000400000 */
[----:B------:R-:W3:Y:S01]  /*6220*/  MUFU.EX2 R32, R32 ;  /* 0x0000002000207308 */ /* 0x000ee20000000800 */
[----:B--2---:R-:W-:Y:S01]  /*6230*/  FADD R4, R31, R4 ;  /* 0x000000041f047221 */ /* 0x004fe20000000000 */
[-C--:B------:R-:W-:Y:S01]  /*6240*/  LEA.HI.X.SX32 R93, R71, R69.reuse, 0x1, P4 ;  /* 0x00000045475d7211 */ /* 0x080fe200020f0eff */
[----:B------:R-:W-:Y:S01]  /*6250*/  FMUL R24, R67, 1.4426950216293334961 ;  /* 0x3fb8aa3b43187820 */ /* 0x000fe20000400000 */
[-C--:B------:R-:W-:Y:S01]  /*6260*/  IADD3 R88, P5, PT, R70, R68.reuse, RZ ;  /* 0x0000004446587210 */ /* 0x080fe20007fbe0ff */
[----:B------:R-:W-:Y:S01]  /*6270*/  FADD R18, -R0, -INF ;  /* 0xff80000000127421 */ /* 0x000fe20000000100 */
[----:B------:R-:W2:Y:S02]  /*6280*/  LDL.LU R54, [R1+0x178] ;  /* 0x0001780001367983 */ /* 0x000ea40000300800 */
[----:B------:R-:W3:Y:S01]  /*6290*/  MUFU.EX2 R28, R28 ;  /* 0x0000001c001c7308 */ /* 0x000ee20000000800 */
[----:B------:R-:W-:Y:S01]  /*62a0*/  IADD3 R90, P4, PT, R72, R68, RZ ;  /* 0x00000044485a7210 */ /* 0x000fe20007f9e0ff */
[----:B------:R-:W-:Y:S01]  /*62b0*/  FADD R4, R23, R4 ;  /* 0x0000000417047221 */ /* 0x000fe20000000000 */
[----:B------:R-:W-:-:S05]  /*62c0*/  LEA.HI.X.SX32 R89, R70, R69, 0x1, P5 ;  /* 0x0000004546597211 */ /* 0x000fca00028f0eff */
[----:B------:R-:W0:Y:S01]  /*62d0*/  MUFU.EX2 R21, R21 ;  /* 0x0000001500157308 */ /* 0x000e220000000800 */
[----:B------:R-:W-:Y:S01]  /*62e0*/  LEA.HI.X.SX32 R91, R72, R69, 0x1, P4 ;  /* 0x00000045485b7211 */ /* 0x000fe200020f0eff */
[----:B------:R-:W-:Y:S02]  /*62f0*/  IMAD R70, R74, 0x2, R70 ;  /* 0x000000024a467824 */ /* 0x000fe400078e0246 */
[----:B-1----:R-:W-:Y:S01]  /*6300*/  FADD R4, R56, R4 ;  /* 0x0000000438047221 */ /* 0x002fe20000000000 */
[----:B------:R-:W1:Y:S03]  /*6310*/  LDC R72, c[0x0][0x3d8] ;  /* 0x0000f600ff487b82 */ /* 0x000e660000000800 */
[----:B------:R-:W0:Y:S01]  /*6320*/  MUFU.EX2 R30, R30 ;  /* 0x0000001e001e7308 */ /* 0x000e220000000800 */
[----:B---3--:R-:W-:Y:S01]  /*6330*/  FADD R4, R32, R4 ;  /* 0x0000000420047221 */ /* 0x008fe20000000000 */
[----:B------:R-:W-:Y:S01]  /*6340*/  IADD3 R86, P4, PT, R70, R68, RZ ;  /* 0x0000004446567210 */ /* 0x000fe20007f9e0ff */
[----:B----4-:R-:W-:-:S02]  /*6350*/  IMAD R71, R75, 0x2, R70 ;  /* 0x000000024b477824 */ /* 0x010fc400078e0246 */
[----:B------:R-:W3:Y:S03]  /*6360*/  LDC R74, c[0x0][0x3d8] ;  /* 0x0000f600ff4a7b82 */ /* 0x000ee60000000800 */
[----:B------:R-:W4:Y:S01]  /*6370*/  MUFU.EX2 R29, R29 ;  /* 0x0000001d001d7308 */ /* 0x000f220000000800 */
[----:B------:R-:W-:Y:S01]  /*6380*/  FADD R4, R28, R4 ;  /* 0x000000041c047221 */ /* 0x000fe20000000000 */
[----:B------:R-:W-:Y:S01]  /*6390*/  LEA.HI.X.SX32 R87, R70, R69, 0x1, P4 ;  /* 0x0000004546577211 */ /* 0x000fe200020f0eff */
[----:B0-----:R-:W-:-:S05]  /*63a0*/  IMAD R70, R73, 0x2, R71 ;  /* 0x0000000249467824 */ /* 0x001fca00078e0247 */
[----:B------:R-:W0:Y:S01]  /*63b0*/  MUFU.EX2 R25, R25 ;  /* 0x0000001900197308 */ /* 0x000e220000000800 */
[----:B------:R-:W3:Y:S01]  /*63c0*/  LDC R73, c[0x0][0x3d8] ;  /* 0x0000f600ff497b82 */ /* 0x000ee20000000800 */
[----:B------:R-:W-:-:S06]  /*63d0*/  FADD R4, R21, R4 ;  /* 0x0000000415047221 */ /* 0x000fcc0000000000 */
[----:B------:R-:W0:Y:S01]  /*63e0*/  MUFU.EX2 R22, R22 ;  /* 0x0000001600167308 */ /* 0x000e220000000800 */
[----:B------:R-:W-:Y:S01]  /*63f0*/  FADD R4, R30, R4 ;  /* 0x000000041e047221 */ /* 0x000fe20000000000 */
[----:B------:R-:W-:-:S06]  /*6400*/  IADD3 R84, P4, PT, R71, R68, RZ ;  /* 0x0000004447547210 */ /* 0x000fcc0007f9e0ff */
[----:B------:R-:W3:Y:S01]  /*6410*/  MUFU.EX2 R27, R27 ;  /* 0x0000001b001b7308 */ /* 0x000ee20000000800 */
[----:B----4-:R-:W-:Y:S01]  /*6420*/  FADD R4, R29, R4 ;  /* 0x000000041d047221 */ /* 0x010fe20000000000 */
[----:B------:R-:W-:-:S06]  /*6430*/  LEA.HI.X.SX32 R85, R71, R69, 0x1, P4 ;  /* 0x0000004547557211 */ /* 0x000fcc00020f0eff */
[----:B------:R-:W4:Y:S01]  /*6440*/  MUFU.EX2 R26, R26 ;  /* 0x0000001a001a7308 */ /* 0x000f220000000800 */
[----:B0-----:R-:W-:Y:S01]  /*6450*/  FADD R4, R25, R4 ;  /* 0x0000000419047221 */ /* 0x001fe20000000000 */
[----:B------:R-:W-:Y:S01]  /*6460*/  IADD3 R82, P4, PT, R70, R68, RZ ;  /* 0x0000004446527210 */ /* 0x000fe20007f9e0ff */
[----:B-1----:R-:W-:-:S05]  /*6470*/  IMAD R71, R72, 0x2, R70 ;  /* 0x0000000248477824 */ /* 0x002fca00078e0246 */
[----:B------:R-:W0:Y:S01]  /*6480*/  MUFU.EX2 R20, R20 ;  /* 0x0000001400147308 */ /* 0x000e220000000800 */
[----:B------:R-:W-:Y:S01]  /*6490*/  FADD R4, R22, R4 ;  /* 0x0000000416047221 */ /* 0x000fe20000000000 */
[----:B------:R-:W-:Y:S01]  /*64a0*/  LEA.HI.X.SX32 R83, R70, R69, 0x1, P4 ;  /* 0x0000004546537211 */ /* 0x000fe200020f0eff */
[----:B---3--:R-:W-:Y:S01]  /*64b0*/  IMAD R70, R74, 0x2, R71 ;  /* 0x000000024a467824 */ /* 0x008fe200078e0247 */
[----:B------:R-:W-:-:S04]  /*64c0*/  IADD3 R80, P4, PT, R71, R68, RZ ;  /* 0x0000004447507210 */ /* 0x000fc80007f9e0ff */
[----:B------:R-:W1:Y:S01]  /*64d0*/  MUFU.EX2 R24, R24 ;  /* 0x0000001800187308 */ /* 0x000e620000000800 */
[----:B------:R-:W-:Y:S02]  /*64e0*/  IMAD.MOV.U32 R55, RZ, RZ, R5 ;  /* 0x000000ffff377224 */ /* 0x000fe400078e0005 */
[----:B------:R-:W-:Y:S01]  /*64f0*/  FADD R5, R27, R4 ;  /* 0x000000041b057221 */ /* 0x000fe20000000000 */
[----:B------:R-:W-:Y:S01]  /*6500*/  LEA.HI.X.SX32 R81, R71, R69, 0x1, P4 ;  /* 0x0000004547517211 */ /* 0x000fe200020f0eff */
[----:B------:R-:W-:Y:S02]  /*6510*/  IMAD R71, R73, 0x2, R70 ;  /* 0x0000000249477824 */ /* 0x000fe400078e0246 */
[----:B------:R-:W-:Y:S01]  /*6520*/  FMUL R18, R18, 1.4426950216293334961 ;  /* 0x3fb8aa3b12127820 */ /* 0x000fe20000400000 */
[----:B----4-:R-:W-:Y:S01]  /*6530*/  FADD R5, R26, R5 ;  /* 0x000000051a057221 */ /* 0x010fe20000000000 */
[----:B------:R-:W3:Y:S01]  /*6540*/  LDL.LU R57, [R1+0x17c] ;  /* 0x00017c0001397983 */ /* 0x000ee20000300800 */
[----:B------:R-:W-:-:S02]  /*6550*/  IMAD R4, R8, 0x2, R71 ;  /* 0x0000000208047824 */ /* 0x000fc400078e0247 */
[----:B0-----:R-:W-:-:S04]  /*6560*/  FADD R8, R20, R5 ;  /* 0x0000000514087221 */ /* 0x001fc80000000000 */
[----:B-1----:R-:W-:-:S05]  /*6570*/  FADD R8, R24, R8 ;  /* 0x0000000818087221 */ /* 0x002fca0000000000 */
[----:B------:R-:W0:Y:S01]  /*6580*/  SHFL.BFLY PT, R9, R8, 0x10, 0x1f ;  /* 0x0e001f0008097f89 */ /* 0x000e2200000e0000 */
[----:B------:R-:W1:Y:S01]  /*6590*/  MUFU.EX2 R18, R18 ;  /* 0x0000001200127308 */ /* 0x000e620000000800 */
[----:B------:R-:W-:Y:S01]  /*65a0*/  IADD3 R78, P4, PT, R70, R68, RZ ;  /* 0x00000044464e7210 */ /* 0x000fe20007f9e0ff */
[----:B------:R-:W-:-:S03]  /*65b0*/  IMAD R6, R6, 0x2, R4 ;  /* 0x0000000206067824 */ /* 0x000fc600078e0204 */
[----:B------:R-:W-:Y:S02]  /*65c0*/  LEA.HI.X.SX32 R79, R70, R69, 0x1, P4 ;  /* 0x00000045464f7211 */ /* 0x000fe400020f0eff */
[----:B------:R-:W-:Y:S01]  /*65d0*/  IADD3 R76, P4, PT, R71, R68, RZ ;  /* 0x00000044474c7210 */ /* 0x000fe20007f9e0ff */
[----:B------:R-:W-:-:S03]  /*65e0*/  IMAD R5, R7, 0x2, R6 ;  /* 0x0000000207057824 */ /* 0x000fc600078e0206 */
[----:B------:R-:W-:Y:S02]  /*65f0*/  LEA.HI.X.SX32 R77, R71, R69, 0x1, P4 ;  /* 0x00000045474d7211 */ /* 0x000fe400020f0eff */
[----:B------:R-:W-:Y:S01]  /*6600*/  IADD3 R74, P4, PT, R4, R68, RZ ;  /* 0x00000044044a7210 */ /* 0x000fe20007f9e0ff */
[----:B0-----:R-:W-:-:S03]  /*6610*/  FADD R8, R8, R9 ;  /* 0x0000000908087221 */ /* 0x001fc60000000000 */
[----:B------:R-:W-:Y:S01]  /*6620*/  LEA.HI.X.SX32 R75, R4, R69, 0x1, P4 ;  /* 0x00000045044b7211 */ /* 0x000fe200020f0eff */
[----:B-1----:R-:W-:Y:S01]  /*6630*/  FADD R8, R18, R8 ;  /* 0x0000000812087221 */ /* 0x002fe20000000000 */
[----:B------:R-:W-:Y:S01]  /*6640*/  IMAD R4, R16, 0x2, R5 ;  /* 0x0000000210047824 */ /* 0x000fe200078e0205 */
[----:B------:R-:W-:Y:S02]  /*6650*/  F2FP.SATFINITE.E4M3.F32.PACK_AB_MERGE_C R16, R248, R17, RZ ;  /* 0x00000011f810723e */ /* 0x000fe400048070ff */
[----:B------:R-:W-:Y:S01]  /*6660*/  F2FP.SATFINITE.E4M3.F32.PACK_AB_MERGE_C R17, R203, R202, RZ ;  /* 0x000000cacb11723e */ /* 0x000fe200048070ff */
[----:B------:R-:W-:Y:S01]  /*6670*/  STL [R1+0x184], R8 ;  /* 0x0001840801007387 */ /* 0x000fe20000100800 */
[----:B------:R-:W-:-:S03]  /*6680*/  F2FP.SATFINITE.E4M3.F32.PACK_AB_MERGE_C R18, R2, R172, RZ ;  /* 0x000000ac0212723e */ /* 0x000fc600048070ff */
[----:B------:R-:W4:Y:S04]  /*6690*/  LDL.LU R248, [R1+0x26c] ;  /* 0x00026c0001f87983 */ /* 0x000f280000300800 */
[----:B------:R0:W5:Y:S04]  /*66a0*/  LDL.LU R202, [R1+0x268] ;  /* 0x0002680001ca7983 */ /* 0x0001680000300800 */
[----:B------:R0:W5:Y:S04]  /*66b0*/  LDL.LU R203, [R1+0x264] ;  /* 0x0002640001cb7983 */ /* 0x0001680000300800 */
[----:B------:R-:W2:Y:S01]  /*66c0*/  LDL.LU R172, [R1+0x260] ;  /* 0x0002600001ac7983 */ /* 0x000ea20000300800 */
[----:B------:R-:W-:-:S03]  /*66d0*/  PRMT R249, RZ, 0x7610, R249 ;  /* 0x00007610fff97816 */ /* 0x000fc600000000f9 */
[----:B------:R-:W3:Y:S04]  /*66e0*/  LDL.LU R2, [R1+0x25c] ;  /* 0x00025c0001027983 */ /* 0x000ee80000300800 */
[----:B------:R-:W3:Y:S01]  /*66f0*/  @P2 LDG.E.U8 R249, desc[UR34][R198.64] ;  /* 0x00000022c6f92981 */ /* 0x000ee2000c1e1100 */
[-C--:B------:R-:W-:Y:S02]  /*6700*/  IADD3 R72, P4, PT, R6, R68.reuse, RZ ;  /* 0x0000004406487210 */ /* 0x080fe40007f9e0ff */
[-C--:B------:R-:W-:Y:S02]  /*6710*/  IADD3 R70, P5, PT, R5, R68.reuse, RZ ;  /* 0x0000004405467210 */ /* 0x080fe40007fbe0ff */
[----:B------:R-:W-:Y:S02]  /*6720*/  IADD3 R68, P6, PT, R4, R68, RZ ;  /* 0x0000004404447210 */ /* 0x000fe40007fde0ff */
[----:B------:R-:W-:-:S02]  /*6730*/  LEA.HI.X.SX32 R73, R6, R69, 0x1, P4 ;  /* 0x0000004506497211 */ /* 0x000fc400020f0eff */
[-C--:B------:R-:W-:Y:S02]  /*6740*/  LEA.HI.X.SX32 R71, R5, R69.reuse, 0x1, P5 ;  /* 0x0000004505477211 */ /* 0x080fe400028f0eff */
[----:B------:R-:W-:Y:S02]  /*6750*/  LEA.HI.X.SX32 R69, R4, R69, 0x1, P6 ;  /* 0x0000004504457211 */ /* 0x000fe400030f0eff */
[----:B------:R-:W-:Y:S02]  /*6760*/  PRMT R238, RZ, 0x7610, R238 ;  /* 0x00007610ffee7816 */ /* 0x000fe400000000ee */
[----:B------:R-:W-:Y:S02]  /*6770*/  PRMT R210, RZ, 0x7610, R210 ;  /* 0x00007610ffd27816 */ /* 0x000fe400000000d2 */
[----:B------:R-:W-:Y:S02]  /*6780*/  PRMT R247, RZ, 0x7610, R247 ;  /* 0x00007610fff77816 */ /* 0x000fe400000000f7 */
[----:B------:R-:W-:Y:S01]  /*6790*/  PRMT R237, RZ, 0x7610, R237 ;  /* 0x00007610ffed7816 */ /* 0x000fe200000000ed */
[----:B------:R-:W4:Y:S01]  /*67a0*/  @P2 LDG.E.U8 R238, desc[UR34][R200.64] ;  /* 0x00000022c8ee2981 */ /* 0x000f22000c1e1100 */
[----:B------:R-:W-:-:S02]  /*67b0*/  PRMT R204, RZ, 0x7610, R204 ;  /* 0x00007610ffcc7816 */ /* 0x000fc400000000cc */
[----:B------:R-:W-:Y:S01]  /*67c0*/  PRMT R211, RZ, 0x7610, R211 ;  /* 0x00007610ffd37816 */ /* 0x000fe200000000d3 */
[----:B------:R-:W4:Y:S01]  /*67d0*/  @P2 LDG.E.U8 R210, desc[UR34][R196.64] ;  /* 0x00000022c4d22981 */ /* 0x000f22000c1e1100 */
[----:B------:R-:W-:Y:S02]  /*67e0*/  PRMT R246, RZ, 0x7610, R246 ;  /* 0x00007610fff67816 */ /* 0x000fe400000000f6 */
[----:B------:R-:W-:Y:S01]  /*67f0*/  PRMT R236, RZ, 0x7610, R236 ;  /* 0x00007610ffec7816 */ /* 0x000fe200000000ec */
[----:B------:R-:W4:Y:S01]  /*6800*/  @P2 LDG.E.U8 R247, desc[UR34][R194.64] ;  /* 0x00000022c2f72981 */ /* 0x000f22000c1e1100 */
        /* <DEDUP_REMOVED lines=101> */
[----:B------:R-:W-:-:S03]  /*6e60*/  F2FP.SATFINITE.E4M3.F32.PACK_AB_MERGE_C R19, R19, R55, RZ ;  /* 0x000000371313723e */ /* 0x000fc600048070ff */
[----:B------:R-:W4:Y:S01]  /*6e70*/  LDL.LU R55, [R1+0x180] ;  /* 0x0001800001377983 */ /* 0x000f220000300800 */
[----:B--2---:R-:W-:-:S05]  /*6e80*/  LOP3.LUT R58, R172, 0x1f0, RZ, 0xc0, !PT ;  /* 0x000001f0ac3a7812 */ /* 0x004fca00078ec0ff */
[----:B------:R-:W1:Y:S01]  /*6e90*/  LDSM.16.M88 R172, [R58+UR14+0x8000] ;  /* 0x0080000e3aac783b */ /* 0x000e620008000000 */
[----:B------:R-:W-:Y:S06]  /*6ea0*/  BAR.SYNC.DEFER_BLOCKING 0x0 ;  /* 0x0000000000007b1d */ /* 0x000fec0000010000 */
[----:B------:R-:W-:Y:S04]  /*6eb0*/  STL [R1+0x170], R58 ;  /* 0x0001703a01007387 */ /* 0x000fe80000100800 */
[----:B---3--:R2:W-:Y:S04]  /*6ec0*/  STS.U8 [R2+UR14+0x8800], R249 ;  /* 0x008800f902007988 */ /* 0x0085e8000800000e */
[----:B--2---:R-:W2:Y:S04]  /*6ed0*/  LDL.LU R249, [R1+0x258] ;  /* 0x0002580001f97983 */ /* 0x004ea80000300800 */
[----:B------:R3:W-:Y:S02]  /*6ee0*/  STS.U8 [R2+UR14+0x8400], R54 ;  /* 0x0084003602007988 */ /* 0x0007e4000800000e */
[----:B---3--:R-:W3:Y:S01]  /*6ef0*/  S2R R54, SR_TID.X ;  /* 0x0000000000367919 */ /* 0x008ee20000002100 */
[----:B------:R-:W-:-:S02]  /*6f00*/  F2FP.SATFINITE.E4M3.F32.PACK_AB_MERGE_C R24, R24, R20, RZ ;  /* 0x000000141818723e */ /* 0x000fc400048070ff */
[----:B------:R-:W-:Y:S01]  /*6f10*/  F2FP.SATFINITE.E4M3.F32.PACK_AB_MERGE_C R22, R22, R25, RZ ;  /* 0x000000191616723e */ /* 0x000fe200048070ff */
[----:B----4-:R4:W-:Y:S04]  /*6f20*/  STS.U8 [R2+UR14+0x8c00], R204 ;  /* 0x008c00cc02007988 */ /* 0x0109e8000800000e */
[----:B------:R0:W-:Y:S04]  /*6f30*/  STS.U8 [R2+UR14+0x9000], R205 ;  /* 0x009000cd02007988 */ /* 0x0001e8000800000e */
[----:B----4-:R4:W5:Y:S04]  /*6f40*/  LDL.LU R204, [R1+0x254] ;  /* 0x0002540001cc7983 */ /* 0x0109680000300800 */
[----:B0-----:R4:W5:Y:S01]  /*6f50*/  LDL.LU R205, [R1+0x250] ;  /* 0x0002500001cd7983 */ /* 0x0019620000300800 */
[----:B---3--:R-:W-:-:S02]  /*6f60*/  IMAD.SHL.U32 R20, R54, 0x10, RZ ;  /* 0x0000001036147824 */ /* 0x008fc400078e00ff */
[----:B------:R-:W-:-:S03]  /*6f70*/  IMAD.SHL.U32 R25, R54, 0x4, RZ ;  /* 0x0000000436197824 */ /* 0x000fc600078e00ff */
[----:B------:R-:W-:Y:S01]  /*6f80*/  LOP3.LUT R20, R20, 0x870, RZ, 0xc0, !PT ;  /* 0x0000087014147812 */ /* 0x000fe200078ec0ff */
[----:B------:R0:W-:Y:S03]  /*6f90*/  STS.U8 [R2+UR14+0x9400], R206 ;  /* 0x009400ce02007988 */ /* 0x0001e6000800000e */
[----:B------:R-:W-:Y:S01]  /*6fa0*/  LOP3.LUT R20, R20, 0x40, R25, 0x78, !PT ;  /* 0x0000004014147812 */ /* 0x000fe200078e7819 */
[----:B------:R-:W-:Y:S01]  /*6fb0*/  IMAD.SHL.U32 R25, R54, 0x80, RZ ;  /* 0x0000008036197824 */ /* 0x000fe200078e00ff */
[----:B------:R-:W-:Y:S01]  /*6fc0*/  LOP3.LUT R54, R2, 0x20, RZ, 0x3c, !PT ;  /* 0x0000002002367812 */ /* 0x000fe200078e3cff */
[----:B------:R3:W-:Y:S04]  /*6fd0*/  STS.U8 [R2+UR14+0x9800], R207 ;  /* 0x009800cf02007988 */ /* 0x0007e8000800000e */
[----:B0-----:R4:W5:Y:S04]  /*6fe0*/  LDL.LU R206, [R1+0x24c] ;  /* 0x00024c0001ce7983 */ /* 0x0019680000300800 */
[----:B------:R0:W-:Y:S04]  /*6ff0*/  STS.U8 [R2+UR14+0x9c00], R239 ;  /* 0x009c00ef02007988 */ /* 0x0001e8000800000e */
[----:B---3--:R4:W5:Y:S04]  /*7000*/  LDL.LU R207, [R1+0x248] ;  /* 0x0002480001cf7983 */ /* 0x0089680000300800 */
[----:B------:R-:W-:Y:S04]  /*7010*/  STS.U8 [R2+UR14+0x8000], R57 ;  /* 0x0080003902007988 */ /* 0x000fe8000800000e */
[----:B0-----:R-:W3:Y:S04]  /*7020*/  LDL.LU R239, [R1+0x244] ;  /* 0x0002440001ef7983 */ /* 0x001ee80000300800 */
[----:B------:R0:W-:Y:S04]  /*7030*/  STS.U8 [R2+UR14+0xa000], R208 ;  /* 0x00a000d002007988 */ /* 0x0001e8000800000e */
[----:B0-----:R4:W5:Y:S04]  /*7040*/  LDL.LU R208, [R1+0x240] ;  /* 0x0002400001d07983 */ /* 0x0019680000300800 */
[----:B------:R0:W-:Y:S04]  /*7050*/  STS.U8 [R2+UR14+0xa400], R209 ;  /* 0x00a400d102007988 */ /* 0x0001e8000800000e */
[----:B0-----:R4:W5:Y:S04]  /*7060*/  LDL.LU R209, [R1+0x23c] ;  /* 0x00023c0001d17983 */ /* 0x0019680000300800 */
[----:B------:R-:W-:Y:S04]  /*7070*/  STS.U8 [R2+UR14+0xa800], R252 ;  /* 0x00a800fc02007988 */ /* 0x000fe8000800000e */
[----:B------:R-:W-:Y:S04]  /*7080*/  STS.U8 [R2+UR14+0xac00], R188 ;  /* 0x00ac00bc02007988 */ /* 0x000fe8000800000e */
[----:B------:R-:W-:Y:S04]  /*7090*/  STS.U8 [R2+UR14+0xb000], R184 ;  /* 0x00b000b802007988 */ /* 0x000fe8000800000e */
[----:B------:R-:W-:Y:S04]  /*70a0*/  STS.U8 [R2+UR14+0xb400], R180 ;  /* 0x00b400b402007988 */ /* 0x000fe8000800000e */
[----:B------:R-:W-:Y:S04]  /*70b0*/  STS.U8 [R2+UR14+0xb800], R176 ;  /* 0x00b800b002007988 */ /* 0x000fe8000800000e */
[----:B------:R-:W-:Y:S04]  /*70c0*/  STS.U8 [R2+UR14+0xbc00], R7 ;  /* 0x00bc000702007988 */ /* 0x000fe8000800000e */
[----:B------:R-:W-:Y:S04]  /*70d0*/  STS.U8 [R54+UR14+0x8100], R55 ;  /* 0x0081003736007988 */ /* 0x000fe8000800000e */
[----:B--2---:R0:W-:Y:S04]  /*70e0*/  STS.U8 [R54+UR14+0x8500], R249 ;  /* 0x008500f936007988 */ /* 0x0041e8000800000e */
[----:B0-----:R-:W2:Y:S04]  /*70f0*/  LDL.LU R249, [R1+0x238] ;  /* 0x0002380001f97983 */ /* 0x001ea80000300800 */
[----:B------:R0:W-:Y:S04]  /*7100*/  STS.U8 [R54+UR14+0x8900], R210 ;  /* 0x008900d236007988 */ /* 0x0001e8000800000e */
[----:B------:R0:W-:Y:S04]  /*7110*/  STS.U8 [R54+UR14+0x8d00], R211 ;  /* 0x008d00d336007988 */ /* 0x0001e8000800000e */
[----:B------:R0:W-:Y:S04]  /*7120*/  STS.U8 [R54+UR14+0x9100], R212 ;  /* 0x009100d436007988 */ /* 0x0001e8000800000e */
[----:B------:R0:W-:Y:S04]  /*7130*/  STS.U8 [R54+UR14+0x9500], R213 ;  /* 0x009500d536007988 */ /* 0x0001e8000800000e */
[----:B------:R0:W-:Y:S01]  /*7140*/  STS.U8 [R54+UR14+0x9900], R214 ;  /* 0x009900d636007988 */ /* 0x0001e2000800000e */
[----:B------:R-:W-:-:S03]  /*7150*/  F2FP.SATFINITE.E4M3.F32.PACK_AB_MERGE_C R21, R21, R28, RZ ;  /* 0x0000001c1515723e */ /* 0x000fc600048070ff */
[----:B------:R0:W-:Y:S01]  /*7160*/  STS.U8 [R54+UR14+0x9d00], R215 ;  /* 0x009d00d736007988 */ /* 0x0001e2000800000e */
[----:B------:R-:W-:-:S03]  /*7170*/  LOP3.LUT R28, R2, 0x40, RZ, 0x3c, !PT ;  /* 0x00000040021c7812 */ /* 0x000fc600078e3cff */
[----:B------:R0:W-:Y:S04]  /*7180*/  STS.U8 [R54+UR14+0xa100], R251 ;  /* 0x00a100fb36007988 */ /* 0x0001e8000800000e */
[----:B------:R0:W-:Y:S04]  /*7190*/  STS.U8 [R54+UR14+0xa500], R250 ;  /* 0x00a500fa36007988 */ /* 0x0001e8000800000e */
[----:B------:R-:W-:Y:S04]  /*71a0*/  STS.U8 [R54+UR14+0xa900], R191 ;  /* 0x00a900bf36007988 */ /* 0x000fe8000800000e */
[----:B------:R-:W-:Y:S04]  /*71b0*/  STS.U8 [R54+UR14+0xad00], R187 ;  /* 0x00ad00bb36007988 */ /* 0x000fe8000800000e */
[----:B------:R-:W-:Y:S04]  /*71c0*/  STS.U8 [R54+UR14+0xb100], R183 ;  /* 0x00b100b736007988 */ /* 0x000fe8000800000e */
[----:B------:R-:W-:Y:S04]  /*71d0*/  STS.U8 [R54+UR14+0xb500], R179 ;  /* 0x00b500b336007988 */ /* 0x000fe8000800000e */
[----:B------:R-:W-:Y:S04]  /*71e0*/  STS.U8 [R54+UR14+0xb900], R175 ;  /* 0x00b900af36007988 */ /* 0x000fe8000800000e */
[----:B0-----:R4:W5:Y:S04]  /*71f0*/  LDL.LU R210, [R1+0x234] ;  /* 0x0002340001d27983 */ /* 0x0019680000300800 */
[----:B------:R-:W-:Y:S04]  /*7200*/  STS.U8 [R54+UR14+0xbd00], R6 ;  /* 0x00bd000636007988 */ /* 0x000fe8000800000e */
[----:B------:R4:W5:Y:S04]  /*7210*/  LDL.LU R211, [R1+0x230] ;  /* 0x0002300001d37983 */ /* 0x0009680000300800 */
[----:B------:R4:W5:Y:S04]  /*7220*/  LDL.LU R212, [R1+0x22c] ;  /* 0x00022c0001d47983 */ /* 0x0009680000300800 */
[----:B------:R4:W5:Y:S04]  /*7230*/  LDL.LU R213, [R1+0x228] ;  /* 0x0002280001d57983 */ /* 0x0009680000300800 */
[----:B------:R4:W5:Y:S04]  /*7240*/  LDL.LU R214, [R1+0x224] ;  /* 0x0002240001d67983 */ /* 0x0009680000300800 */
[----:B------:R4:W5:Y:S04]  /*7250*/  LDL.LU R215, [R1+0x220] ;  /* 0x0002200001d77983 */ /* 0x0009680000300800 */
[----:B------:R4:W5:Y:S04]  /*7260*/  LDL.LU R251, [R1+0x21c] ;  /* 0x00021c0001fb7983 */ /* 0x0009680000300800 */
[----:B------:R4:W5:Y:S01]  /*7270*/  LDL.LU R250, [R1+0x218] ;  /* 0x0002180001fa7983 */ /* 0x0009620000300800 */
[----:B------:R-:W-:-:S02]  /*7280*/  LOP3.LUT R7, R2, 0x60, RZ, 0x3c, !PT ;  /* 0x0000006002077812 */ /* 0x000fc400078e3cff */
[----:B------:R-:W-:Y:S02]  /*7290*/  F2FP.SATFINITE.E4M3.F32.PACK_AB_MERGE_C R17, R228, R229, R17 ;  /* 0x000000e5e411723e */ /* 0x000fe40004807011 */
[----:B------:R-:W-:Y:S02]  /*72a0*/  F2FP.SATFINITE.E4M3.F32.PACK_AB_MERGE_C R16, R226, R227, R16 ;  /* 0x000000e3e210723e */ /* 0x000fe40004807010 */
[----:B------:R-:W-:Y:S02]  /*72b0*/  F2FP.SATFINITE.E4M3.F32.PACK_AB_MERGE_C R13, R13, R11, RZ ;  /* 0x0000000b0d0d723e */ /* 0x000fe400048070ff */
[----:B------:R-:W-:Y:S02]  /*72c0*/  F2FP.SATFINITE.E4M3.F32.PACK_AB_MERGE_C R18, R224, R225, R18 ;  /* 0x000000e1e012723e */ /* 0x000fe40004807012 */
[----:B------:R-:W-:Y:S02]  /*72d0*/  F2FP.SATFINITE.E4M3.F32.PACK_AB_MERGE_C R12, R12, R15, RZ ;  /* 0x0000000f0c0c723e */ /* 0x000fe400048070ff */
[----:B------:R-:W-:-:S02]  /*72e0*/  F2FP.SATFINITE.E4M3.F32.PACK_AB_MERGE_C R19, R222, R223, R19 ;  /* 0x000000dfde13723e */ /* 0x000fc40004807013 */
[----:B------:R-:W-:Y:S02]  /*72f0*/  F2FP.SATFINITE.E4M3.F32.PACK_AB_MERGE_C R14, R14, R10, RZ ;  /* 0x0000000a0e0e723e */ /* 0x000fe400048070ff */
[----:B------:R-:W-:Y:S02]  /*7300*/  F2FP.SATFINITE.E4M3.F32.PACK_AB_MERGE_C R13, R220, R221, R13 ;  /* 0x000000dddc0d723e */ /* 0x000fe4000480700d */
[----:B------:R-:W-:Y:S02]  /*7310*/  F2FP.SATFINITE.E4M3.F32.PACK_AB_MERGE_C R15, R35, R34, RZ ;  /* 0x00000022230f723e */ /* 0x000fe400048070ff */
[----:B------:R-:W-:Y:S02]  /*7320*/  F2FP.SATFINITE.E4M3.F32.PACK_AB_MERGE_C R12, R218, R219, R12 ;  /* 0x000000dbda0c723e */ /* 0x000fe4000480700c */
[----:B------:R-:W-:Y:S02]  /*7330*/  F2FP.SATFINITE.E4M3.F32.PACK_AB_MERGE_C R14, R216, R217, R14 ;  /* 0x000000d9d80e723e */ /* 0x000fe4000480700e */
[----:B------:R-:W-:Y:S01]  /*7340*/  F2FP.SATFINITE.E4M3.F32.PACK_AB_MERGE_C R15, R33, R3, R15 ;  /* 0x00000003210f723e */ /* 0x000fe2000480700f */
[----:B--2---:R0:W-:Y:S04]  /*7350*/  STS.U8 [R28+UR14+0x8200], R249 ;  /* 0x008200f91c007988 */ /* 0x0041e8000800000e */
[----:B------:R2:W-:Y:S04]  /*7360*/  STS.U8 [R28+UR14+0x8600], R248 ;  /* 0x008600f81c007988 */ /* 0x0005e8000800000e */
[----:B------:R0:W-:Y:S04]  /*7370*/  STS.U8 [R28+UR14+0x8a00], R247 ;  /* 0x008a00f71c007988 */ /* 0x0001e8000800000e */
[----:B------:R0:W-:Y:S04]  /*7380*/  STS.U8 [R28+UR14+0x8e00], R246 ;  /* 0x008e00f61c007988 */ /* 0x0001e8000800000e */
[----:B------:R0:W-:Y:S04]  /*7390*/  STS.U8 [R28+UR14+0x9200], R245 ;  /* 0x009200f51c007988 */ /* 0x0001e8000800000e */
[----:B------:R1:W-:Y:S04]  /*73a0*/  STS.U8 [R28+UR14+0x9600], R244 ;  /* 0x009600f41c007988 */ /* 0x0003e8000800000e */
[----:B------:R1:W-:Y:S04]  /*73b0*/  STS.U8 [R28+UR14+0x9a00], R243 ;  /* 0x009a00f31c007988 */ /* 0x0003e8000800000e */
[----:B0-----:R4:W5:Y:S04]  /*73c0*/  LDL.LU R249, [R1+0x214] ;  /* 0x0002140001f97983 */ /* 0x0019680000300800 */
[----:B------:R0:W-:Y:S04]  /*73d0*/  STS.U8 [R28+UR14+0x9e00], R242 ;  /* 0x009e00f21c007988 */ /* 0x0001e8000800000e */
[----:B--2---:R4:W5:Y:S04]  /*73e0*/  LDL.LU R248, [R1+0x210] ;  /* 0x0002100001f87983 */ /* 0x0049680000300800 */
[----:B------:R2:W-:Y:S04]  /*73f0*/  STS.U8 [R28+UR14+0xa200], R241 ;  /* 0x00a200f11c007988 */ /* 0x0005e8000800000e */
[----:B------:R4:W5:Y:S04]  /*7400*/  LDL.LU R247, [R1+0x20c] ;  /* 0x00020c0001f77983 */ /* 0x0009680000300800 */
[----:B------:R0:W-:Y:S04]  /*7410*/  STS.U8 [R28+UR14+0xa600], R240 ;  /* 0x00a600f01c007988 */ /* 0x0001e8000800000e */
[----:B------:R4:W5:Y:S04]  /*7420*/  LDL.LU R246, [R1+0x208] ;  /* 0x0002080001f67983 */ /* 0x0009680000300800 */
[----:B------:R-:W-:Y:S04]  /*7430*/  STS.U8 [R28+UR14+0xaa00], R190 ;  /* 0x00aa00be1c007988 */ /* 0x000fe8000800000e */
[----:B------:R4:W5:Y:S04]  /*7440*/  LDL.LU R245, [R1+0x204] ;  /* 0x0002040001f57983 */ /* 0x0009680000300800 */
[----:B------:R-:W-:Y:S04]  /*7450*/  STS.U8 [R28+UR14+0xae00], R186 ;  /* 0x00ae00ba1c007988 */ /* 0x000fe8000800000e */
[----:B-1----:R4:W5:Y:S04]  /*7460*/  LDL.LU R244, [R1+0x200] ;  /* 0x0002000001f47983 */ /* 0x0029680000300800 */
[----:B------:R-:W-:Y:S04]  /*7470*/  STS.U8 [R28+UR14+0xb200], R182 ;  /* 0x00b200b61c007988 */ /* 0x000fe8000800000e */
[----:B------:R4:W5:Y:S04]  /*7480*/  LDL.LU R243, [R1+0x1fc] ;  /* 0x0001fc0001f37983 */ /* 0x0009680000300800 */
[----:B------:R-:W-:Y:S04]  /*7490*/  STS.U8 [R28+UR14+0xb600], R178 ;  /* 0x00b600b21c007988 */ /* 0x000fe8000800000e */
[----:B0-----:R4:W5:Y:S04]  /*74a0*/  LDL.LU R242, [R1+0x1f8] ;  /* 0x0001f80001f27983 */ /* 0x0019680000300800 */
[----:B------:R-:W-:Y:S04]  /*74b0*/  STS.U8 [R28+UR14+0xba00], R174 ;  /* 0x00ba00ae1c007988 */ /* 0x000fe8000800000e */
[----:B--2---:R4:W5:Y:S04]  /*74c0*/  LDL.LU R241, [R1+0x1f4] ;  /* 0x0001f40001f17983 */ /* 0x0049680000300800 */
[----:B------:R-:W-:Y:S04]  /*74d0*/  STS.U8 [R28+UR14+0xbe00], R5 ;  /* 0x00be00051c007988 */ /* 0x000fe8000800000e */
[----:B------:R4:W5:Y:S04]  /*74e0*/  LDL.LU R240, [R1+0x1f0] ;  /* 0x0001f00001f07983 */ /* 0x0009680000300800 */
[----:B---3--:R0:W-:Y:S04]  /*74f0*/  STS.U8 [R7+UR14+0x8300], R239 ;  /* 0x008300ef07007988 */ /* 0x0081e8000800000e */
[----:B------:R1:W-:Y:S04]  /*7500*/  STS.U8 [R7+UR14+0x8700], R238 ;  /* 0x008700ee07007988 */ /* 0x0003e8000800000e */
[----:B------:R2:W-:Y:S04]  /*7510*/  STS.U8 [R7+UR14+0x8b00], R237 ;  /* 0x008b00ed07007988 */ /* 0x0005e8000800000e */
[----:B0-----:R4:W5:Y:S04]  /*7520*/  LDL.LU R239, [R1+0x1ec] ;  /* 0x0001ec0001ef7983 */ /* 0x0019680000300800 */
[----:B-1----:R4:W5:Y:S04]  /*7530*/  LDL.LU R238, [R1+0x1e8] ;  /* 0x0001e80001ee7983 */ /* 0x0029680000300800 */
[----:B--2---:R4:W5:Y:S04]  /*7540*/  LDL.LU R237, [R1+0x1e4] ;  /* 0x0001e40001ed7983 */ /* 0x0049680000300800 */
[----:B------:R0:W-:Y:S04]  /*7550*/  STS.U8 [R7+UR14+0x8f00], R236 ;  /* 0x008f00ec07007988 */ /* 0x0001e8000800000e */
        /* <DEDUP_REMOVED lines=12> */
[----:B0-----:R4:W5:Y:S04]  /*7620*/  LDL.LU R230, [R1+0x1c8] ;  /* 0x0001c80001e67983 */ /* 0x0019680000300800 */
[----:B------:R4:W5:Y:S04]  /*7630*/  LDL.LU R229, [R1+0x1c4] ;  /* 0x0001c40001e57983 */ /* 0x0009680000300800 */
        /* <DEDUP_REMOVED lines=13> */
[----:B------:R4:W5:Y:S01]  /*7710*/  LDL.LU R3, [R1+0x18c] ;  /* 0x00018c0001037983 */ /* 0x0009620000300800 */
[----:B------:R-:W-:-:S03]  /*7720*/  F2FP.SATFINITE.E4M3.F32.PACK_AB_MERGE_C R23, R23, R31, RZ ;  /* 0x0000001f1717723e */ /* 0x000fc600048070ff */
[----:B------:R-:W-:Y:S01]  /*7730*/  STS.U8 [R7+UR14+0xab00], R189 ;  /* 0x00ab00bd07007988 */ /* 0x000fe2000800000e */
[----:B------:R-:W-:-:S03]  /*7740*/  LOP3.LUT R20, R20, 0x3780, R25, 0xf8, !PT ;  /* 0x0000378014147812 */ /* 0x000fc600078ef819 */
[----:B------:R-:W-:Y:S01]  /*7750*/  STS.U8 [R7+UR14+0xaf00], R185 ;  /* 0x00af00b907007988 */ /* 0x000fe2000800000e */
[----:B------:R-:W-:-:S03]  /*7760*/  F2FP.SATFINITE.E4M3.F32.PACK_AB_MERGE_C R8, R39, R38, RZ ;  /* 0x000000262708723e */ /* 0x000fc600048070ff */
[----:B------:R-:W-:Y:S01]  /*7770*/  STS.U8 [R7+UR14+0xb300], R181 ;  /* 0x00b300b507007988 */ /* 0x000fe2000800000e */
[----:B------:R-:W-:Y:S02]  /*7780*/  F2FP.SATFINITE.E4M3.F32.PACK_AB_MERGE_C R9, R43, R42, RZ ;  /* 0x0000002a2b09723e */ /* 0x000fe400048070ff */
[----:B------:R-:W-:Y:S01]  /*7790*/  F2FP.SATFINITE.E4M3.F32.PACK_AB_MERGE_C R10, R47, R46, RZ ;  /* 0x0000002e2f0a723e */ /* 0x000fe200048070ff */
[----:B------:R-:W-:Y:S01]  /*77a0*/  STS.U8 [R7+UR14+0xb700], R177 ;  /* 0x00b700b107007988 */ /* 0x000fe2000800000e */
[----:B------:R-:W-:-:S03]  /*77b0*/  F2FP.SATFINITE.E4M3.F32.PACK_AB_MERGE_C R11, R51, R50, RZ ;  /* 0x00000032330b723e */ /* 0x000fc600048070ff */
[----:B------:R-:W-:Y:S01]  /*77c0*/  STS.U8 [R7+UR14+0xbb00], R173 ;  /* 0x00bb00ad07007988 */ /* 0x000fe2000800000e */
[----:B------:R-:W-:-:S03]  /*77d0*/  F2FP.SATFINITE.E4M3.F32.PACK_AB_MERGE_C R6, R29, R30, R22 ;  /* 0x0000001e1d06723e */ /* 0x000fc60004807016 */
[----:B------:R0:W-:Y:S01]  /*77e0*/  STS.U8 [R7+UR14+0xbf00], R4 ;  /* 0x00bf000407007988 */ /* 0x0001e2000800000e */
[----:B------:R-:W-:Y:S02]  /*77f0*/  F2FP.SATFINITE.E4M3.F32.PACK_AB_MERGE_C R9, R41, R40, R9 ;  /* 0x000000282909723e */ /* 0x000fe40004807009 */
[----:B------:R-:W-:Y:S02]  /*7800*/  F2FP.SATFINITE.E4M3.F32.PACK_AB_MERGE_C R8, R37, R36, R8 ;  /* 0x000000242508723e */ /* 0x000fe40004807008 */
[----:B------:R-:W-:Y:S02]  /*7810*/  F2FP.SATFINITE.E4M3.F32.PACK_AB_MERGE_C R10, R45, R44, R10 ;  /* 0x0000002c2d0a723e */ /* 0x000fe4000480700a */
[----:B------:R-:W-:Y:S02]  /*7820*/  F2FP.SATFINITE.E4M3.F32.PACK_AB_MERGE_C R11, R49, R48, R11 ;  /* 0x00000030310b723e */ /* 0x000fe4000480700b */
[----:B0-----:R-:W-:Y:S02]  /*7830*/  F2FP.SATFINITE.E4M3.F32.PACK_AB_MERGE_C R4, R53, R52, R23 ;  /* 0x000000343504723e */ /* 0x001fe40004807017 */
[----:B------:R-:W-:-:S02]  /*7840*/  LOP3.LUT R23, R20, 0x10, RZ, 0x3c, !PT ;  /* 0x0000001014177812 */ /* 0x000fc400078e3cff */
[----:B------:R-:W-:Y:S02]  /*7850*/  F2FP.SATFINITE.E4M3.F32.PACK_AB_MERGE_C R5, R32, R56, R21 ;  /* 0x000000382005723e */ /* 0x000fe40004807015 */
[----:B------:R-:W-:Y:S02]  /*7860*/  LOP3.LUT R22, R20, 0x20, RZ, 0x3c, !PT ;  /* 0x0000002014167812 */ /* 0x000fe400078e3cff */
[----:B------:R-:W-:Y:S02]  /*7870*/  F2FP.SATFINITE.E4M3.F32.PACK_AB_MERGE_C R7, R26, R27, R24 ;  /* 0x0000001b1a07723e */ /* 0x000fe40004807018 */
[----:B------:R-:W-:Y:S01]  /*7880*/  LOP3.LUT R21, R20, 0x30, RZ, 0x3c, !PT ;  /* 0x0000003014157812 */ /* 0x000fe200078e3cff */
[----:B------:R-:W-:Y:S04]  /*7890*/  STS.128 [R20+UR14+0x4000], R16 ;  /* 0x0040001014007988 */ /* 0x000fe80008000c0e */
[----:B------:R-:W-:Y:S01]  /*78a0*/  STS.128 [R23+UR14+0x4000], R12 ;  /* 0x0040000c17007988 */ /* 0x000fe20008000c0e */
[----:B------:R-:W-:-:S03]  /*78b0*/  UIADD3 UR4, UPT, UPT, UR7, -0x80, URZ ;  /* 0xffffff8007047890 */ /* 0x000fc6000fffe0ff */
[----:B------:R-:W-:Y:S04]  /*78c0*/  STS.128 [R22+UR14+0x4000], R8 ;  /* 0x0040000816007988 */ /* 0x000fe80008000c0e */
[----:B------:R0:W-:Y:S02]  /*78d0*/  STS.128 [R21+UR14+0x4000], R4 ;  /* 0x0040000415007988 */ /* 0x0001e40008000c0e */
[----:B0-----:R-:W0:Y:S01]  /*78e0*/  LDTM.x64 R4, tmem[UR16] ;  /* 0x00000010000479ee */ /* 0x001e220008340000 */
[----:B------:R-:W-:Y:S01]  /*78f0*/  NOP ;  /* 0x0000000000007918 */ /* 0x000fe20000000000 */
[----:B----4-:R-:W-:Y:S05]  /*7900*/  @!P2 BRA `(.L_x_9) ;  /* 0x000000040004a947 */ /* 0x010fea0003800000 */
[C---:B0-----:R-:W-:Y:S01]  /*7910*/  FMUL R4, R172.reuse, R4 ;  /* 0x00000004ac047220 */ /* 0x041fe20000400000 */
[C---:B------:R-:W-:Y:S01]  /*7920*/  FMUL R5, R172.reuse, R5 ;  /* 0x00000005ac057220 */ /* 0x040fe20000400000 */
        /* <DEDUP_REMOVED lines=61> */
[----:B------:R-:W-:-:S04]  /*7d00*/  FMUL R67, R172, R67 ;  /* 0x00000043ac437220 */ /* 0x000fc80000400000 */
[----:B------:R1:W-:Y:S03]  /*7d10*/  STTM.x64 tmem[UR16], R4 ;  /* 0x00000004000079ed */ /* 0x0003e60008340010 */
.L_x_9:
[----:B0-----:R-:W0:Y:S02]  /*7d20*/  FENCE.VIEW.ASYNC.T ;  /* 0x00000000000073c6 */ /* 0x001e240000000200 */
[----:B0-----:R-:W-:Y:S01]  /*7d30*/  BAR.SYNC.DEFER_BLOCKING 0x0 ;  /* 0x0000000000007b1d */ /* 0x001fe20000010000 */
[----:B------:R-:W-:-:S05]  /*7d40*/  UISETP.GE.AND UP1, UPT, UR4, 0x1, UPT ;  /* 0x000000010400788c */ /* 0x000fca000bf26270 */
[----:B------:R0:W-:Y:S06]  /*7d50*/  MEMBAR.ALL.CTA ;  /* 0x0000000000007992 */ /* 0x0001ec0000008000 */
[----:B0-----:R-:W0:Y:S02]  /*7d60*/  FENCE.VIEW.ASYNC.S ;  /* 0x00000000000073c6 */ /* 0x001e240000000000 */
[----:B0-----:R-:W-:Y:S06]  /*7d70*/  BAR.SYNC.DEFER_BLOCKING 0x0 ;  /* 0x0000000000007b1d */ /* 0x001fec0000010000 */
[----:B------:R-:W-:Y:S05]  /*7d80*/  @!P3 BRA `(.L_x_10) ;  /* 0x000000000090b947 */ /* 0x000fea0003800000 */
[----:B------:R-:W-:Y:S02]  /*7d90*/  UIADD3 UR4, UPT, UPT, UR14, 0x4000, URZ ;  /* 0x000040000e047890 */ /* 0x000fe4000fffe0ff */
[----:B------:R-:W-:Y:S02]  /*7da0*/  UIADD3 UR5, UPT, UPT, UR14, 0x8000, URZ ;  /* 0x000080000e057890 */ /* 0x000fe4000fffe0ff */
[----:B------:R-:W-:Y:S02]  /*7db0*/  USHF.R.U32.HI UR10, URZ, 0x4, UR4 ;  /* 0x00000004ff0a7899 */ /* 0x000fe40008011604 */
[----:B------:R-:W-:Y:S02]  /*7dc0*/  USHF.R.U32.HI UR5, URZ, 0x4, UR5 ;  /* 0x00000004ff057899 */ /* 0x000fe40008011605 */
[----:B------:R-:W-:Y:S02]  /*7dd0*/  USGXT.U32 UR10, UR10, 0xe ;  /* 0x0000000e0a0a789a */ /* 0x000fe40008000000 */
[----:B------:R-:W-:-:S02]  /*7de0*/  USGXT.U32 UR12, UR5, 0xe ;  /* 0x0000000e050c789a */ /* 0x000fc40008000000 */
[----:B------:R-:W-:Y:S02]  /*7df0*/  UIADD3 UR22, UP2, UPT, UR10, 0x2, URZ ;  /* 0x000000020a167890 */ /* 0x000fe4000ff5e0ff */
[----:B------:R-:W-:Y:S01]  /*7e00*/  UIADD3 UR26, UP3, UPT, UR12, 0x2, URZ ;  /* 0x000000020c1a7890 */ /* 0x000fe2000ff7e0ff */
[----:B------:R-:W-:Y:S01]  /*7e10*/  UMOV UR4, URZ ;  /* 0x000000ff00047c82 */ /* 0x000fe20008000000 */
[----:B------:R-:W-:Y:S01]  /*7e20*/  UMOV UR5, URZ ;  /* 0x000000ff00057c82 */ /* 0x000fe20008000000 */
[----:B------:R-:W-:Y:S02]  /*7e30*/  UIADD3.X UR23, UPT, UPT, UR4, 0x40004040, URZ, UP2, !UPT ;  /* 0x4000404004177890 */ /* 0x000fe400097fe4ff */
[----:B------:R-:W-:Y:S02]  /*7e40*/  UIADD3.X UR27, UPT, UPT, UR5, 0x40004040, URZ, UP3, !UPT ;  /* 0x40004040051b7890 */ /* 0x000fe40009ffe4ff */
[----:B------:R-:W-:Y:S01]  /*7e50*/  UIADD3 UR30, UP2, UPT, UR26, 0x2, URZ ;  /* 0x000000021a1e7890 */ /* 0x000fe2000ff5e0ff */
[----:B------:R-:W-:Y:S01]  /*7e60*/  UMOV UR4, UR17 ;  /* 0x0000001100047c82 */ /* 0x000fe20008000000 */
[----:B------:R-:W-:Y:S01]  /*7e70*/  UIADD3 UR38, UP3, UPT, UR26, 0x4, URZ ;  /* 0x000000041a267890 */ /* 0x000fe2000ff7e0ff */
[----:B------:R-:W-:Y:S01]  /*7e80*/  UMOV UR7, UR4 ;  /* 0x0000000400077c82 */ /* 0x000fe20008000000 */
[----:B------:R-:W-:-:S02]  /*7e90*/  UIADD3.X UR31, UPT, UPT, UR27, URZ, URZ, UP2, !UPT ;  /* 0x000000ff1b1f7290 */ /* 0x000fc400097fe4ff */
[----:B------:R-:W-:Y:S02]  /*7ea0*/  UIADD3.64 UR4, UPT, UPT, UR22, 0x2, URZ ;  /* 0x0000000216047897 */ /* 0x000fe4000fffe0ff */
[----:B------:R-:W-:Y:S02]  /*7eb0*/  UIADD3.64 UR20, UPT, UPT, UR22, 0x4, URZ ;  /* 0x0000000416147897 */ /* 0x000fe4000fffe0ff */
[----:B------:R-:W-:Y:S01]  /*7ec0*/  UIADD3.X UR39, UPT, UPT, UR27, URZ, URZ, UP3, !UPT ;  /* 0x000000ff1b277290 */ /* 0x000fe20009ffe4ff */
[----:B------:R-:W-:Y:S01]  /*7ed0*/  UMOV UR24, 0x0 ;  /* 0x0000000000187882 */ /* 0x000fe20000000000 */
[----:B------:R-:W-:Y:S01]  /*7ee0*/  UMOV UR25, 0x8200010 ;  /* 0x0820001000197882 */ /* 0x000fe20000000000 */
[----:B------:R-:W-:Y:S01]  /*7ef0*/  UMOV UR11, 0x40004040 ;  /* 0x40004040000b7882 */ /* 0x000fe20000000000 */
[----:B------:R-:W-:Y:S01]  /*7f00*/  UMOV UR13, 0x40004040 ;  /* 0x40004040000d7882 */ /* 0x000fe20000000000 */
[----:B------:R-:W-:Y:S01]  /*7f10*/  UMOV UR28, 0x0 ;  /* 0x00000000001c7882 */ /* 0x000fe20000000000 */
[----:B------:R-:W-:Y:S01]  /*7f20*/  UMOV UR29, 0x8200010 ;  /* 0x08200010001d7882 */ /* 0x000fe20000000000 */
[----:B------:R-:W-:Y:S01]  /*7f30*/  UMOV UR36, 0x0 ;  /* 0x0000000000247882 */ /* 0x000fe20000000000 */
[----:B------:R-:W-:Y:S01]  /*7f40*/  UMOV UR37, 0x8200010 ;  /* 0x0820001000257882 */ /* 0x000fe20000000000 */
[----:B------:R0:W-:Y:S01]  /*7f50*/  UTCQMMA gdesc[UR10], gdesc[UR12], tmem[UR15], tmem[UR24], idesc[UR25], UPT ;  /* 0x00ff180c0a0075ea */ /* 0x0001e2000b80030f */
[----:B------:R-:W-:Y:S01]  /*7f60*/  UMOV UR40, 0x0 ;  /* 0x0000000000287882 */ /* 0x000fe20000000000 */
[----:B------:R-:W-:Y:S01]  /*7f70*/  UMOV UR41, 0x8200010 ;  /* 0x0820001000297882 */ /* 0x000fe20000000000 */
[----:B------:R0:W-:Y:S01]  /*7f80*/  UTCQMMA gdesc[UR22], gdesc[UR26], tmem[UR15], tmem[UR28], idesc[UR29], UPT ;  /* 0x00ff1c1a160075ea */ /* 0x0001e2000b80030f */
[----:B------:R0:W-:Y:S01]  /*7f90*/  UTCQMMA gdesc[UR4], gdesc[UR30], tmem[UR15], tmem[UR36], idesc[UR37], UPT ;  /* 0x00ff241e040075ea */ /* 0x0001e2000b80030f */
[----:B------:R0:W-:Y:S01]  /*7fa0*/  UTCQMMA gdesc[UR20], gdesc[UR38], tmem[UR15], tmem[UR40], idesc[UR41], UPT ;  /* 0x00ff2826140075ea */ /* 0x0001e2000b80030f */
[----:B------:R0:W-:Y:S01]  /*7fb0*/  UTCBAR [UR7], URZ ;  /* 0x000000ff070073e9 */ /* 0x0001e200080000ff */
[----:B------:R-:W-:Y:S01]  /*7fc0*/  NOP ;  /* 0x0000000000007918 */ /* 0x000fe20000000000 */
.L_x_10:
[----:B-1----:R-:W2:Y:S01]  /*7fd0*/  LDL.LU R4, [R1+0x184] ;  /* 0x0001840001047983 */ /* 0x002ea20000300800 */
[----:B------:R-:W-:Y:S01]  /*7fe0*/  FSEL R0, R0, -INF , P2 ;  /* 0xff80000000007808 */ /* 0x000fe20001000000 */
[----:B0-----:R-:W-:Y:S01]  /*7ff0*/  UMOV UR7, URZ ;  /* 0x000000ff00077c82 */ /* 0x001fe20008000000 */
[----:B--2---:R-:W-:Y:S01]  /*8000*/  FSEL R252, R4, 1, P2 ;  /* 0x3f80000004fc7808 */ /* 0x004fe20001000000 */
[----:B------:R-:W-:Y:S06]  /*8010*/  BRA.U !UP1, `(.L_x_11) ;  /* 0x00000049095c7547 */ /* 0x000fec000b800000 */
[----:B------:R-:W-:Y:S01]  /*8020*/  USHF.R.U32.HI UR30, URZ, 0x4, UR14 ;  /* 0x00000004ff1e7899 */ /* 0x000fe2000801160e */
[----:B-----5:R-:W-:Y:S01]  /*8030*/  IMAD.SHL.U32 R3, R3, 0x80, RZ ;  /* 0x0000008003037824 */ /* 0x020fe200078e00ff */
[----:B------:R-:W-:Y:S01]  /*8040*/  UIADD3 UR11, UPT, UPT, UR14, 0x4000, URZ ;  /* 0x000040000e0b7890 */ /* 0x000fe2000fffe0ff */
[----:B------:R-:W-:Y:S01]  /*8050*/  IMAD.MOV.U32 R175, RZ, RZ, R0 ;  /* 0x000000ffffaf7224 */ /* 0x000fe200078e0000 */
[----:B------:R-:W-:Y:S01]  /*8060*/  USHF.R.U32.HI UR31, URZ, 0x4, UR6 ;  /* 0x00000004ff1f7899 */ /* 0x000fe20008011606 */
[----:B------:R-:W-:Y:S01]  /*8070*/  IMAD.MOV.U32 R174, RZ, RZ, RZ ;  /* 0x000000ffffae7224 */ /* 0x000fe200078e00ff */
[----:B------:R-:W-:Y:S02]  /*8080*/  UIADD3 UR10, UPT, UPT, UR14, 0x10000, URZ ;  /* 0x000100000e0a7890 */ /* 0x000fe4000fffe0ff */
[----:B------:R-:W-:Y:S02]  /*8090*/  USGXT.U32 UR30, UR30, 0xe ;  /* 0x0000000e1e1e789a */ /* 0x000fe40008000000 */
[----:B------:R-:W-:-:S02]  /*80a0*/  USHF.R.U32.HI UR11, URZ, 0x4, UR11 ;  /* 0x00000004ff0b7899 */ /* 0x000fc4000801160b */
[----:B------:R-:W-:Y:S02]  /*80b0*/  USGXT.U32 UR31, UR31, 0xe ;  /* 0x0000000e1f1f789a */ /* 0x000fe40008000000 */
[----:B------:R-:W-:Y:S02]  /*80c0*/  USHF.R.U32.HI UR28, URZ, 0x4, UR10 ;  /* 0x00000004ff1c7899 */ /* 0x000fe4000801160a */
[----:B------:R-:W-:Y:S02]  /*80d0*/  UIADD3 UR12, UP2, UPT, UR30, 0x100, URZ ;  /* 0x000001001e0c7890 */ /* 0x000fe4000ff5e0ff */
[----:B------:R-:W-:Y:S01]  /*80e0*/  USGXT.U32 UR29, UR11, 0xe ;  /* 0x0000000e0b1d789a */ /* 0x000fe20008000000 */
[----:B------:R-:W-:Y:S01]  /*80f0*/  UMOV UR6, URZ ;  /* 0x000000ff00067c82 */ /* 0x000fe20008000000 */
[----:B------:R-:W-:Y:S02]  /*8100*/  UIADD3 UR10, UP1, UPT, UR31, 0x2, URZ ;  /* 0x000000021f0a7890 */ /* 0x000fe4000ff3e0ff */
[----:B------:R-:W-:Y:S01]  /*8110*/  USGXT.U32 UR28, UR28, 0xe ;  /* 0x0000000e1c1c789a */ /* 0x000fe20008000000 */
[----:B------:R-:W-:Y:S01]  /*8120*/  UMOV UR4, URZ ;  /* 0x000000ff00047c82 */ /* 0x000fe20008000000 */
[----:B------:R-:W-:-:S02]  /*8130*/  UIADD3.X UR13, UPT, UPT, UR6, 0x40004040, URZ, UP2, !UPT ;  /* 0x40004040060d7890 */ /* 0x000fc400097fe4ff */
[----:B------:R-:W-:Y:S02]  /*8140*/  UIADD3 UR40, UP2, UPT, UR29, 0x2, URZ ;  /* 0x000000021d287890 */ /* 0x000fe4000ff5e0ff */
[----:B------:R-:W-:Y:S01]  /*8150*/  UIADD3.X UR11, UPT, UPT, UR4, 0x40004040, URZ, UP1, !UPT ;  /* 0x40004040040b7890 */ /* 0x000fe20008ffe4ff */
[----:B------:R-:W-:Y:S01]  /*8160*/  UMOV UR7, URZ ;  /* 0x000000ff00077c82 */ /* 0x000fe20008000000 */
[----:B------:R-:W-:Y:S01]  /*8170*/  UIADD3 UR42, UP1, UPT, UR28, 0x2, URZ ;  /* 0x000000021c2a7890 */ /* 0x000fe2000ff3e0ff */
[----:B------:R-:W-:Y:S01]  /*8180*/  UMOV UR5, URZ ;  /* 0x000000ff00057c82 */ /* 0x000fe20008000000 */
[----:B------:R-:W-:Y:S02]  /*8190*/  UIADD3.X UR41, UPT, UPT, UR7, 0x40004040, URZ, UP2, !UPT ;  /* 0x4000404007297890 */ /* 0x000fe400097fe4ff */
[----:B------:R-:W-:Y:S02]  /*81a0*/  UIADD3 UR46, UP2, UPT, UR40, 0x4, URZ ;  /* 0x00000004282e7890 */ /* 0x000fe4000ff5e0ff */
[----:B------:R-:W-:-:S02]  /*81b0*/  UIADD3.X UR43, UPT, UPT, UR5, 0x40004040, URZ, UP1, !UPT ;  /* 0x40004040052b7890 */ /* 0x000fc40008ffe4ff */
[----:B------:R-:W-:Y:S02]  /*81c0*/  UIADD3 UR36, UP3, UPT, UR12, 0x100, URZ ;  /* 0x000001000c247890 */ /* 0x000fe4000ff7e0ff */
[----:B------:R-:W-:Y:S02]  /*81d0*/  UIADD3 UR38, UP4, UPT, UR12, 0x200, URZ ;  /* 0x000002000c267890 */ /* 0x000fe4000ff9e0ff */
[----:B------:R-:W-:Y:S02]  /*81e0*/  UIADD3 UR44, UP1, UPT, UR40, 0x2, URZ ;  /* 0x00000002282c7890 */ /* 0x000fe4000ff3e0ff */
[----:B------:R-:W-:Y:S02]  /*81f0*/  UIADD3.X UR47, UPT, UPT, UR41, URZ, URZ, UP2, !UPT ;  /* 0x000000ff292f7290 */ /* 0x000fe400097fe4ff */
[----:B------:R-:W-:Y:S02]  /*8200*/  UISETP.NE.U32.AND UP2, UPT, UR8, URZ, UPT ;  /* 0x000000ff0800728c */ /* 0x000fe4000bf45070 */
[----:B------:R-:W-:Y:S01]  /*8210*/  USHF.L.U32 UR33, UR33, 0x7, URZ ;  /* 0x0000000721217899 */ /* 0x000fe200080006ff */
[----:B------:R-:W-:Y:S01]  /*8220*/  UMOV UR32, 0x1 ;  /* 0x0000000100207882 */ /* 0x000fe20000000000 */
[----:B------:R-:W0:Y:S01]  /*8230*/  LDCU UR62, c[0x0][0x3f0] ;  /* 0x00007e00ff3e77ac */ /* 0x000e220008000800 */
[----:B------:R-:W1:Y:S01]  /*8240*/  LDCU UR61, c[0x0][0x3a8] ;  /* 0x00007500ff3d77ac */ /* 0x000e620008000800 */
[----:B------:R-:W2:Y:S01]  /*8250*/  LDCU UR60, c[0x0][0x3d4] ;  /* 0x00007a80ff3c77ac */ /* 0x000ea20008000800 */
[----:B------:R-:W-:-:S02]  /*8260*/  UIADD3.X UR37, UPT, UPT, UR13, URZ, URZ, UP3, !UPT ;  /* 0x000000ff0d257290 */ /* 0x000fc40009ffe4ff */
[----:B------:R-:W-:Y:S02]  /*8270*/  UIADD3.X UR39, UPT, UPT, UR13, URZ, URZ, UP4, !UPT ;  /* 0x000000ff0d277290 */ /* 0x000fe4000a7fe4ff */
[----:B------:R-:W-:Y:S02]  /*8280*/  UIADD3.64 UR48, UPT, UPT, UR10, 0x2, URZ ;  /* 0x000000020a307897 */ /* 0x000fe4000fffe0ff */
[----:B------:R-:W-:Y:S02]  /*8290*/  UIADD3.64 UR50, UPT, UPT, UR10, 0x4, URZ ;  /* 0x000000040a327897 */ /* 0x000fe4000fffe0ff */
[----:B------:R-:W-:Y:S02]  /*82a0*/  UIADD3.X UR45, UPT, UPT, UR41, URZ, URZ, UP1, !UPT ;  /* 0x000000ff292d7290 */ /* 0x000fe40008ffe4ff */
[----:B------:R-:W-:Y:S02]  /*82b0*/  UIADD3.64 UR52, UPT, UPT, UR42, 0x2, URZ ;  /* 0x000000022a347897 */ /* 0x000fe4000fffe0ff */
[----:B------:R-:W-:Y:S01]  /*82c0*/  UIADD3.64 UR54, UPT, UPT, UR42, 0x4, URZ ;  /* 0x000000042a367897 */ /* 0x000fe2000fffe0ff */
[----:B------:R-:W-:-:S11]  /*82d0*/  UMOV UR8, URZ ;  /* 0x000000ff00087c82 */ /* 0x000fd60008000000 */
.L_x_16:
[----:B------:R-:W3:Y:S04]  /*82e0*/  LDL.64 R6, [R1+0x168] ;  /* 0x0001680001067983 */ /* 0x000ee80000100a00 */
[----:B------:R-:W4:Y:S04]  /*82f0*/  LDL.64 R32, [R1+0x148] ;  /* 0x0001480001207983 */ /* 0x000f280000100a00 */
[----:B------:R-:W5:Y:S04]  /*8300*/  LDL.64 R12, [R1+0x128] ;  /* 0x00012800010c7983 */ /* 0x000f680000100a00 */
[----:B--2---:R-:W2:Y:S04]  /*8310*/  LDL.64 R30, [R1+0x108] ;  /* 0x00010800011e7983 */ /* 0x004ea80000100a00 */
[----:B------:R-:W2:Y:S04]  /*8320*/  LDL.64 R28, [R1+0xe8] ;  /* 0x0000e800011c7983 */ /* 0x000ea80000100a00 */
[----:B------:R-:W2:Y:S04]  /*8330*/  LDL.64 R26, [R1+0xc8] ;  /* 0x0000c800011a7983 */ /* 0x000ea80000100a00 */
[----:B------:R-:W2:Y:S04]  /*8340*/  LDL.64 R24, [R1+0xa8] ;  /* 0x0000a80001187983 */ /* 0x000ea80000100a00 */
[----:B------:R-:W2:Y:S01]  /*8350*/  LDL.64 R14, [R1+0x68] ;  /* 0x00006800010e7983 */ /* 0x000ea20000100a00 */
[----:B------:R-:W-:-:S03]  /*8360*/  SHF.R.S32.HI R4, RZ, 0x1f, R3 ;  /* 0x0000001fff047819 */ /* 0x000fc60000011403 */
[----:B------:R-:W2:Y:S04]  /*8370*/  LDL.64 R22, [R1+0x88] ;  /* 0x0000880001167983 */ /* 0x000ea80000100a00 */
        /* <DEDUP_REMOVED lines=20> */
[----:B------:R-:W2:Y:S01]  /*84c0*/  LDL.64 R172, [R1+0x30] ;  /* 0x0000300001ac7983 */ /* 0x000ea20000100a00 */
[----:B---3--:R-:W-:-:S02]  /*84d0*/  IADD3 R10, P2, PT, R3, R6, RZ ;  /* 0x00000006030a7210 */ /* 0x008fc40007f5e0ff */
[----:B----4-:R-:W-:-:S03]  /*84e0*/  IADD3 R8, P3, PT, R3, R32, RZ ;  /* 0x0000002003087210 */ /* 0x010fc60007f7e0ff */
[C---:B------:R-:W-:Y:S01]  /*84f0*/  IMAD.X R11, R4.reuse, 0x1, R7, P2 ;  /* 0x00000001040b7824 */ /* 0x040fe200010e0607 */
[----:B-----5:R-:W-:Y:S01]  /*8500*/  IADD3 R6, P2, PT, R3, R12, RZ ;  /* 0x0000000c03067210 */ /* 0x020fe20007f5e0ff */
[----:B------:R-:W-:-:S03]  /*8510*/  IMAD.X R9, R4, 0x1, R33, P3 ;  /* 0x0000000104097824 */ /* 0x000fc600018e0621 */
[----:B------:R2:W3:Y:S01]  /*8520*/  LDG.E.U8 R0, desc[UR34][R10.64] ;  /* 0x000000220a007981 */ /* 0x0004e2000c1e1100 */
[----:B------:R-:W-:-:S03]  /*8530*/  IMAD.X R7, R4, 0x1, R13, P2 ;  /* 0x0000000104077824 */ /* 0x000fc600010e060d */
[----:B------:R4:W5:Y:S01]  /*8540*/  LDG.E.U8 R5, desc[UR34][R8.64] ;  /* 0x0000002208057981 */ /* 0x000962000c1e1100 */
[----:B--2---:R-:W-:-:S03]  /*8550*/  IADD3 R10, P3, PT, R3, R30, RZ ;  /* 0x0000001e030a7210 */ /* 0x004fc60007f7e0ff */
[----:B------:R-:W2:Y:S01]  /*8560*/  LDG.E.U8 R6, desc[UR34][R6.64] ;  /* 0x0000002206067981 */ /* 0x000ea2000c1e1100 */
[C---:B------:R-:W-:Y:S01]  /*8570*/  IADD3 R12, P2, PT, R3.reuse, R28, RZ ;  /* 0x0000001c030c7210 */ /* 0x040fe20007f5e0ff */
[----:B------:R-:W-:Y:S01]  /*8580*/  IMAD.X R11, R4, 0x1, R31, P3 ;  /* 0x00000001040b7824 */ /* 0x000fe200018e061f */
[----:B----4-:R-:W-:-:S03]  /*8590*/  IADD3 R8, P3, PT, R3, R26, RZ ;  /* 0x0000001a03087210 */ /* 0x010fc60007f7e0ff */
[C---:B------:R-:W-:Y:S01]  /*85a0*/  IMAD.X R13, R4.reuse, 0x1, R29, P2 ;  /* 0x00000001040d7824 */ /* 0x040fe200010e061d */
[----:B------:R4:W2:Y:S01]  /*85b0*/  LDG.E.U8 R41, desc[UR34][R10.64] ;  /* 0x000000220a297981 */ /* 0x0008a2000c1e1100 */
[----:B------:R-:W-:-:S03]  /*85c0*/  IMAD.X R9, R4, 0x1, R27, P3 ;  /* 0x0000000104097824 */ /* 0x000fc600018e061b */
[----:B------:R-:W2:Y:S04]  /*85d0*/  LDL.64 R26, [R1+0x120] ;  /* 0x00012000011a7983 */ /* 0x000ea80000100a00 */
[----:B------:R1:W2:Y:S01]  /*85e0*/  LDG.E.U8 R39, desc[UR34][R8.64] ;  /* 0x0000002208277981 */ /* 0x0002a2000c1e1100 */
[----:B----4-:R-:W-:-:S03]  /*85f0*/  IADD3 R10, P2, PT, R3, R24, RZ ;  /* 0x00000018030a7210 */ /* 0x010fc60007f5e0ff */
[----:B------:R4:W2:Y:S02]  /*8600*/  LDG.E.U8 R40, desc[UR34][R12.64] ;  /* 0x000000220c287981 */ /* 0x0008a4000c1e1100 */
[----:B------:R-:W-:Y:S02]  /*8610*/  IMAD.X R11, R4, 0x1, R25, P2 ;  /* 0x00000001040b7824 */ /* 0x000fe400010e0619 */
[----:B------:R-:W2:Y:S01]  /*8620*/  LDL.64 R24, [R1+0xe0] ;  /* 0x0000e00001187983 */ /* 0x000ea20000100a00 */
[----:B-1----:R-:W-:-:S03]  /*8630*/  IADD3 R8, P2, PT, R3, R14, RZ ;  /* 0x0000000e03087210 */ /* 0x002fc60007f5e0ff */
[----:B------:R1:W2:Y:S02]  /*8640*/  LDG.E.U8 R38, desc[UR34][R10.64] ;  /* 0x000000220a267981 */ /* 0x0002a4000c1e1100 */
[----:B------:R-:W-:Y:S02]  /*8650*/  IMAD.X R9, R4, 0x1, R15, P2 ;  /* 0x0000000104097824 */ /* 0x000fe400010e060f */
[----:B------:R-:W2:Y:S01]  /*8660*/  LDL.64 R14, [R1+0x160] ;  /* 0x00016000010e7983 */ /* 0x000ea20000100a00 */
[----:B----4-:R-:W-:-:S03]  /*8670*/  IADD3 R12, P3, PT, R3, R22, RZ ;  /* 0x00000016030c7210 */ /* 0x010fc60007f7e0ff */
[----:B------:R4:W3:Y:S02]  /*8680*/  LDG.E.U8 R36, desc[UR34][R8.64] ;  /* 0x0000002208247981 */ /* 0x0008e4000c1e1100 */
[C---:B------:R-:W-:Y:S01]  /*8690*/  IMAD.X R13, R4.reuse, 0x1, R23, P3 ;  /* 0x00000001040d7824 */ /* 0x040fe200018e0617 */
[C---:B-1----:R-:W-:Y:S01]  /*86a0*/  IADD3 R10, P3, PT, R3.reuse, R20, RZ ;  /* 0x00000014030a7210 */ /* 0x042fe20007f7e0ff */
[----:B------:R-:W3:Y:S04]  /*86b0*/  LDL.64 R22, [R1+0xa0] ;  /* 0x0000a00001167983 */ /* 0x000ee80000100a00 */
[----:B------:R1:W3:Y:S01]  /*86c0*/  LDG.E.U8 R37, desc[UR34][R12.64] ;  /* 0x000000220c257981 */ /* 0x0002e2000c1e1100 */
[----:B------:R-:W-:Y:S01]  /*86d0*/  IMAD.X R11, R4, 0x1, R21, P3 ;  /* 0x00000001040b7824 */ /* 0x000fe200018e0615 */
[----:B----4-:R-:W-:-:S02]  /*86e0*/  IADD3 R8, P3, PT, R3, R16, RZ ;  /* 0x0000001003087210 */ /* 0x010fc40007f7e0ff */
[----:B------:R-:W4:Y:S04]  /*86f0*/  LDL.64 R20, [R1+0x60] ;  /* 0x0000600001147983 */ /* 0x000f280000100a00 */
[----:B------:R0:W3:Y:S01]  /*8700*/  LDG.E.U8 R35, desc[UR34][R10.64] ;  /* 0x000000220a237981 */ /* 0x0000e2000c1e1100 */
[----:B-1----:R-:W-:Y:S01]  /*8710*/  IADD3 R12, P2, PT, R3, R18, RZ ;  /* 0x00000012030c7210 */ /* 0x002fe20007f5e0ff */
[C---:B------:R-:W-:Y:S02]  /*8720*/  IMAD.X R9, R4.reuse, 0x1, R17, P3 ;  /* 0x0000000104097824 */ /* 0x040fe400018e0611 */
[----:B------:R-:W3:Y:S02]  /*8730*/  LDL.64 R16, [R1+0x20] ;  /* 0x0000200001107983 */ /* 0x000ee40000100a00 */
[----:B------:R-:W-:-:S02]  /*8740*/  IMAD.X R13, R4, 0x1, R19, P2 ;  /* 0x00000001040d7824 */ /* 0x000fc400010e0613 */
[----:B------:R1:W3:Y:S01]  /*8750*/  LDG.E.U8 R33, desc[UR34][R8.64] ;  /* 0x0000002208217981 */ /* 0x0002e2000c1e1100 */
[----:B0-----:R-:W-:-:S03]  /*8760*/  IADD3 R10, P2, PT, R3, R246, RZ ;  /* 0x000000f6030a7210 */ /* 0x001fc60007f5e0ff */
[----:B------:R0:W3:Y:S02]  /*8770*/  LDG.E.U8 R34, desc[UR34][R12.64] ;  /* 0x000000220c227981 */ /* 0x0000e4000c1e1100 */
[----:B------:R-:W-:Y:S02]  /*8780*/  IMAD.X R11, R4, 0x1, R247, P2 ;  /* 0x00000001040b7824 */ /* 0x000fe400010e06f7 */
[----:B------:R-:W3:Y:S01]  /*8790*/  LDL.64 R18, [R1+0x40] ;  /* 0x0000400001127983 */ /* 0x000ee20000100a00 */
[----:B-1----:R-:W-:-:S03]  /*87a0*/  IADD3 R8, P2, PT, R3, R230, RZ ;  /* 0x000000e603087210 */ /* 0x002fc60007f5e0ff */
[----:B------:R1:W3:Y:S01]  /*87b0*/  LDG.E.U8 R32, desc[UR34][R10.64] ;  /* 0x000000220a207981 */ /* 0x0002e2000c1e1100 */
[----:B0-----:R-:W-:Y:S01]  /*87c0*/  IADD3 R12, P3, PT, R3, R238, RZ ;  /* 0x000000ee030c7210 */ /* 0x001fe20007f7e0ff */
[----:B------:R-:W-:-:S04]  /*87d0*/  IMAD.X R9, R4, 0x1, R231, P2 ;  /* 0x0000000104097824 */ /* 0x000fc800010e06e7 */
[----:B------:R-:W-:Y:S01]  /*87e0*/  IMAD.X R13, R4, 0x1, R239, P3 ;  /* 0x00000001040d7824 */ /* 0x000fe200018e06ef */
[----:B------:R0:W3:Y:S01]  /*87f0*/  LDG.E.U8 R30, desc[UR34][R8.64] ;  /* 0x00000022081e7981 */ /* 0x0000e2000c1e1100 */
[----:B-1----:R-:W-:-:S03]  /*8800*/  IADD3 R10, P3, PT, R3, R222, RZ ;  /* 0x000000de030a7210 */ /* 0x002fc60007f7e0ff */
[----:B------:R2:W4:Y:S02]  /*8810*/  LDG.E.U8 R31, desc[UR34][R12.64] ;  /* 0x000000220c1f7981 */ /* 0x000524000c1e1100 */
[----:B------:R-:W-:Y:S01]  /*8820*/  IMAD.X R11, R4, 0x1, R223, P3 ;  /* 0x00000001040b7824 */ /* 0x000fe200018e06df */
[----:B0-----:R-:W-:-:S04]  /*8830*/  IADD3 R8, P3, PT, R3, R48, RZ ;  /* 0x0000003003087210 */ /* 0x001fc80007f7e0ff */
[----:B------:R0:W4:Y:S01]  /*8840*/  LDG.E.U8 R29, desc[UR34][R10.64] ;  /* 0x000000220a1d7981 */ /* 0x000122000c1e1100 */
[----:B------:R-:W-:-:S03]  /*8850*/  IMAD.X R9, R4, 0x1, R49, P3 ;  /* 0x0000000104097824 */ /* 0x000fc600018e0631 */
[----:B------:R-:W4:Y:S01]  /*8860*/  LDL.64 R48, [R1+0xd8] ;  /* 0x0000d80001307983 */ /* 0x000f220000100a00 */
[----:B--2---:R-:W-:-:S05]  /*8870*/  IADD3 R12, P2, PT, R3, R14, RZ ;  /* 0x0000000e030c7210 */ /* 0x004fca0007f5e0ff */
[C---:B------:R-:W-:Y:S01]  /*8880*/  IMAD.X R13, R4.reuse, 0x1, R15, P2 ;  /* 0x00000001040d7824 */ /* 0x040fe200010e060f */
[----:B0-----:R-:W-:Y:S01]  /*8890*/  IADD3 R10, P2, PT, R3, R26, RZ ;  /* 0x0000001a030a7210 */ /* 0x001fe20007f5e0ff */
[----:B------:R-:W2:Y:S04]  /*88a0*/  LDL.64 R14, [R1] ;  /* 0x00000000010e7983 */ /* 0x000ea80000100a00 */
[----:B------:R0:W5:Y:S01]  /*88b0*/  LDG.E.U8 R28, desc[UR34][R12.64] ;  /* 0x000000220c1c7981 */ /* 0x000162000c1e1100 */
[----:B------:R-:W-:-:S03]  /*88c0*/  IMAD.X R11, R4, 0x1, R27, P2 ;  /* 0x00000001040b7824 */ /* 0x000fc600010e061b */
[----:B------:R1:W5:Y:S04]  /*88d0*/  LDG.E.U8 R27, desc[UR34][R8.64] ;  /* 0x00000022081b7981 */ /* 0x000368000c1e1100 */
[----:B------:R1:W5:Y:S01]  /*88e0*/  LDG.E.U8 R26, desc[UR34][R10.64] ;  /* 0x000000220a1a7981 */ /* 0x000362000c1e1100 */
[C---:B0-----:R-:W-:Y:S02]  /*88f0*/  IADD3 R12, P3, PT, R3.reuse, R46, RZ ;  /* 0x0000002e030c7210 */ /* 0x041fe40007f7e0ff */
[----:B-1----:R-:W-:-:S03]  /*8900*/  IADD3 R8, P2, PT, R3, R24, RZ ;  /* 0x0000001803087210 */ /* 0x002fc60007f5e0ff */
[C---:B------:R-:W-:Y:S02]  /*8910*/  IMAD.X R13, R4.reuse, 0x1, R47, P3 ;  /* 0x00000001040d7824 */ /* 0x040fe400018e062f */
[----:B------:R-:W5:Y:S01]  /*8920*/  LDL.64 R46, [R1+0xb8] ;  /* 0x0000b800012e7983 */ /* 0x000f620000100a00 */
[C---:B------:R-:W-:Y:S01]  /*8930*/  IADD3 R10, P3, PT, R3.reuse, R44, RZ ;  /* 0x0000002c030a7210 */ /* 0x040fe20007f7e0ff */
[C---:B------:R-:W-:Y:S02]  /*8940*/  IMAD.X R9, R4.reuse, 0x1, R25, P2 ;  /* 0x0000000104097824 */ /* 0x040fe400010e0619 */
[----:B------:R-:W5:Y:S02]  /*8950*/  LDG.E.U8 R25, desc[UR34][R12.64] ;  /* 0x000000220c197981 */ /* 0x000f64000c1e1100 */
[----:B------:R-:W-:Y:S02]  /*8960*/  IMAD.X R11, R4, 0x1, R45, P3 ;  /* 0x00000001040b7824 */ /* 0x000fe400018e062d */
[----:B------:R0:W5:Y:S04]  /*8970*/  LDG.E.U8 R24, desc[UR34][R8.64] ;  /* 0x0000002208187981 */ /* 0x000168000c1e1100 */
[----:B------:R-:W5:Y:S01]  /*8980*/  LDL.64 R44, [R1+0x118] ;  /* 0x00011800012c7983 */ /* 0x000f620000100a00 */
[----:B0-----:R-:W-:-:S05]  /*8990*/  IADD3 R8, P3, PT, R3, R42, RZ ;  /* 0x0000002a03087210 */ /* 0x001fca0007f7e0ff */
[----:B------:R-:W-:Y:S02]  /*89a0*/  IMAD.X R9, R4, 0x1, R43, P3 ;  /* 0x0000000104097824 */ /* 0x000fe400018e062b */
[----:B------:R-:W5:Y:S01]  /*89b0*/  LDL.64 R42, [R1+0x158] ;  /* 0x00015800012a7983 */ /* 0x000f620000100a00 */
[----:B---3--:R-:W-:-:S05]  /*89c0*/  IADD3 R12, P2, PT, R3, R22, RZ ;  /* 0x00000016030c7210 */ /* 0x008fca0007f5e0ff */
[----:B------:R-:W-:Y:S02]  /*89d0*/  IMAD.X R13, R4, 0x1, R23, P2 ;  /* 0x00000001040d7824 */ /* 0x000fe400010e0617 */
[----:B------:R4:W3:Y:S04]  /*89e0*/  LDG.E.U8 R23, desc[UR34][R10.64] ;  /* 0x000000220a177981 */ /* 0x0008e8000c1e1100 */
[----:B------:R0:W3:Y:S01]  /*89f0*/  LDG.E.U8 R22, desc[UR34][R12.64] ;  /* 0x000000220c167981 */ /* 0x0000e2000c1e1100 */
[C---:B----4-:R-:W-:Y:S02]  /*8a00*/  IADD3 R10, P2, PT, R3.reuse, R20, RZ ;  /* 0x00000014030a7210 */ /* 0x050fe40007f5e0ff */
[----:B0-----:R-:W-:-:S03]  /*8a10*/  IADD3 R12, P3, PT, R3, R18, RZ ;  /* 0x00000012030c7210 */ /* 0x001fc60007f7e0ff */
[C---:B------:R-:W-:Y:S02]  /*8a20*/  IMAD.X R11, R4.reuse, 0x1, R21, P2 ;  /* 0x00000001040b7824 */ /* 0x040fe400010e0615 */
[----:B------:R0:W4:Y:S01]  /*8a30*/  LDG.E.U8 R21, desc[UR34][R8.64] ;  /* 0x0000002208157981 */ /* 0x000122000c1e1100 */
[----:B------:R-:W-:-:S03]  /*8a40*/  IMAD.X R13, R4, 0x1, R19, P3 ;  /* 0x00000001040d7824 */ /* 0x000fc600018e0613 */
[----:B------:R-:W3:Y:S04]  /*8a50*/  LDG.E.U8 R20, desc[UR34][R10.64] ;  /* 0x000000220a147981 */ /* 0x000ee8000c1e1100 */
[----:B------:R1:W3:Y:S01]  /*8a60*/  LDG.E.U8 R19, desc[UR34][R12.64] ;  /* 0x000000220c137981 */ /* 0x0002e2000c1e1100 */
[----:B0-----:R-:W-:-:S05]  /*8a70*/  IADD3 R8, P2, PT, R3, R16, RZ ;  /* 0x0000001003087210 */ /* 0x001fca0007f5e0ff */
[----:B------:R-:W-:Y:S01]  /*8a80*/  IMAD.X R9, R4, 0x1, R17, P2 ;  /* 0x0000000104097824 */ /* 0x000fe200010e0611 */
[----:B-1----:R-:W-:-:S04]  /*8a90*/  IADD3 R12, P2, PT, R3, R244, RZ ;  /* 0x000000f4030c7210 */ /* 0x002fc80007f5e0ff */
[----:B------:R0:W3:Y:S01]  /*8aa0*/  LDG.E.U8 R18, desc[UR34][R8.64] ;  /* 0x0000002208127981 */ /* 0x0000e2000c1e1100 */
[----:B------:R-:W-:-:S05]  /*8ab0*/  IMAD.X R13, R4, 0x1, R245, P2 ;  /* 0x00000001040d7824 */ /* 0x000fca00010e06f5 */
[----:B------:R-:W3:Y:S01]  /*8ac0*/  LDG.E.U8 R16, desc[UR34][R12.64] ;  /* 0x000000220c107981 */ /* 0x000ee2000c1e1100 */
[----:B--2---:R-:W-:-:S05]  /*8ad0*/  IADD3 R10, P3, PT, R3, R14, RZ ;  /* 0x0000000e030a7210 */ /* 0x004fca0007f7e0ff */
[----:B------:R-:W-:Y:S01]  /*8ae0*/  IMAD.X R11, R4, 0x1, R15, P3 ;  /* 0x00000001040b7824 */ /* 0x000fe200018e060f */
[----:B0-----:R-:W-:-:S04]  /*8af0*/  IADD3 R8, P3, PT, R3, R236, RZ ;  /* 0x000000ec03087210 */ /* 0x001fc80007f7e0ff */
[----:B------:R0:W2:Y:S01]  /*8b00*/  LDG.E.U8 R17, desc[UR34][R10.64] ;  /* 0x000000220a117981 */ /* 0x0000a2000c1e1100 */
[----:B------:R-:W-:-:S05]  /*8b10*/  IMAD.X R9, R4, 0x1, R237, P3 ;  /* 0x0000000104097824 */ /* 0x000fca00018e06ed */
[----:B------:R5:W2:Y:S01]  /*8b20*/  LDG.E.U8 R15, desc[UR34][R8.64] ;  /* 0x00000022080f7981 */ /* 0x000aa2000c1e1100 */
[----:B0-----:R-:W-:-:S05]  /*8b30*/  IADD3 R10, P2, PT, R3, R228, RZ ;  /* 0x000000e4030a7210 */ /* 0x001fca0007f5e0ff */
[----:B------:R-:W-:Y:S01]  /*8b40*/  IMAD.X R11, R4, 0x1, R229, P2 ;  /* 0x00000001040b7824 */ /* 0x000fe200010e06e5 */
[----:B------:R-:W-:-:S04]  /*8b50*/  IADD3 R12, P3, PT, R3, R220, RZ ;  /* 0x000000dc030c7210 */ /* 0x000fc80007f7e0ff */
[----:B------:R0:W2:Y:S01]  /*8b60*/  LDG.E.U8 R14, desc[UR34][R10.64] ;  /* 0x000000220a0e7981 */ /* 0x0000a2000c1e1100 */
[----:B-----5:R-:W-:-:S05]  /*8b70*/  IADD3 R8, P2, PT, R3, R42, RZ ;  /* 0x0000002a03087210 */ /* 0x020fca0007f5e0ff */
[----:B------:R-:W-:Y:S01]  /*8b80*/  IMAD.X R9, R4, 0x1, R43, P2 ;  /* 0x0000000104097824 */ /* 0x000fe200010e062b */
[----:B------:R-:W-:-:S05]  /*8b90*/  IADD3 R42, P2, PT, R3, R44, RZ ;  /* 0x0000002c032a7210 */ /* 0x000fca0007f5e0ff */
[C---:B------:R-:W-:Y:S01]  /*8ba0*/  IMAD.X R43, R4.reuse, 0x1, R45, P2 ;  /* 0x00000001042b7824 */ /* 0x040fe200010e062d */
[C---:B------:R-:W-:Y:S01]  /*8bb0*/  IADD3 R44, P2, PT, R3.reuse, R48, RZ ;  /* 0x00000030032c7210 */ /* 0x040fe20007f5e0ff */
[----:B------:R-:W-:Y:S01]  /*8bc0*/  IMAD.X R13, R4, 0x1, R221, P3 ;  /* 0x00000001040d7824 */ /* 0x000fe200018e06dd */
[----:B0-----:R-:W-:-:S03]  /*8bd0*/  IADD3 R10, P3, PT, R3, R62, RZ ;  /* 0x0000003e030a7210 */ /* 0x001fc60007f7e0ff */
[C---:B------:R-:W-:Y:S01]  /*8be0*/  IMAD.X R45, R4.reuse, 0x1, R49, P2 ;  /* 0x00000001042d7824 */ /* 0x040fe200010e0631 */
[----:B------:R-:W-:Y:S01]  /*8bf0*/  IADD3 R48, P2, PT, R3, R58, RZ ;  /* 0x0000003a03307210 */ /* 0x000fe20007f5e0ff */
[----:B------:R-:W5:Y:S01]  /*8c00*/  LDG.E.U8 R13, desc[UR34][R12.64] ;  /* 0x000000220c0d7981 */ /* 0x000f62000c1e1100 */
[----:B------:R-:W-:-:S03]  /*8c10*/  IMAD.X R11, R4, 0x1, R63, P3 ;  /* 0x00000001040b7824 */ /* 0x000fc600018e063f */
[----:B------:R-:W-:Y:S01]  /*8c20*/  IMAD.X R49, R4, 0x1, R59, P2 ;  /* 0x0000000104317824 */ /* 0x000fe200010e063b */
[----:B------:R-:W2:Y:S04]  /*8c30*/  LDL.64 R62, [R1+0x90] ;  /* 0x00009000013e7983 */ /* 0x000ea80000100a00 */
[----:B------:R-:W2:Y:S04]  /*8c40*/  LDL.64 R58, [R1+0x110] ;  /* 0x00011000013a7983 */ /* 0x000ea80000100a00 */
[----:B------:R0:W3:Y:S04]  /*8c50*/  LDG.E.U8 R12, desc[UR34][R8.64] ;  /* 0x00000022080c7981 */ /* 0x0000e8000c1e1100 */
[----:B------:R-:W3:Y:S04]  /*8c60*/  LDG.E.U8 R11, desc[UR34][R10.64] ;  /* 0x000000220a0b7981 */ /* 0x000ee8000c1e1100 */
[----:B------:R-:W3:Y:S01]  /*8c70*/  LDG.E.U8 R48, desc[UR34][R48.64] ;  /* 0x0000002230307981 */ /* 0x000ee2000c1e1100 */
[----:B0-----:R-:W-:-:S03]  /*8c80*/  IADD3 R8, P3, PT, R3, R60, RZ ;  /* 0x0000003c03087210 */ /* 0x001fc60007f7e0ff */
[----:B------:R0:W3:Y:S02]  /*8c90*/  LDG.E.U8 R10, desc[UR34][R42.64] ;  /* 0x000000222a0a7981 */ /* 0x0000e4000c1e1100 */
[----:B------:R-:W-:Y:S02]  /*8ca0*/  IMAD.X R9, R4, 0x1, R61, P3 ;  /* 0x0000000104097824 */ /* 0x000fe400018e063d */
[----:B------:R-:W3:Y:S04]  /*8cb0*/  LDL.64 R60, [R1+0xd0] ;  /* 0x0000d000013c7983 */ /* 0x000ee80000100a00 */
[----:B------:R-:W4:Y:S01]  /*8cc0*/  LDG.E.U8 R9, desc[UR34][R8.64] ;  /* 0x0000002208097981 */ /* 0x000f22000c1e1100 */
[----:B0-----:R-:W-:-:S05]  /*8cd0*/  IADD3 R42, P3, PT, R3, R46, RZ ;  /* 0x0000002e032a7210 */ /* 0x001fca0007f7e0ff */
[C---:B------:R-:W-:Y:S01]  /*8ce0*/  IMAD.X R43, R4.reuse, 0x1, R47, P3 ;  /* 0x00000001042b7824 */ /* 0x040fe200018e062f */
[C---:B------:R-:W-:Y:S01]  /*8cf0*/  IADD3 R46, P3, PT, R3.reuse, R56, RZ ;  /* 0x00000038032e7210 */ /* 0x040fe20007f7e0ff */
[----:B------:R0:W4:Y:S04]  /*8d00*/  LDG.E.U8 R8, desc[UR34][R44.64] ;  /* 0x000000222c087981 */ /* 0x000128000c1e1100 */
[----:B------:R-:W-:Y:S01]  /*8d10*/  IMAD.X R47, R4, 0x1, R57, P3 ;  /* 0x00000001042f7824 */ /* 0x000fe200018e0639 */
[----:B------:R1:W4:Y:S04]  /*8d20*/  LDG.E.U8 R7, desc[UR34][R42.64] ;  /* 0x000000222a077981 */ /* 0x000328000c1e1100 */
[----:B------:R1:W4:Y:S01]  /*8d30*/  LDG.E.U8 R49, desc[UR34][R46.64] ;  /* 0x000000222e317981 */ /* 0x000322000c1e1100 */
[----:B0-----:R-:W-:-:S02]  /*8d40*/  IADD3 R44, P2, PT, R3, R54, RZ ;  /* 0x00000036032c7210 */ /* 0x001fc40007f5e0ff */
[----:B-1----:R-:W-:-:S03]  /*8d50*/  IADD3 R42, P3, PT, R3, R50, RZ ;  /* 0x00000032032a7210 */ /* 0x002fc60007f7e0ff */
[C---:B------:R-:W-:Y:S01]  /*8d60*/  IMAD.X R45, R4.reuse, 0x1, R55, P2 ;  /* 0x00000001042d7824 */ /* 0x040fe200010e0637 */
[----:B------:R-:W-:Y:S01]  /*8d70*/  IADD3 R46, P2, PT, R3, R52, RZ ;  /* 0x00000034032e7210 */ /* 0x000fe20007f5e0ff */
[----:B------:R-:W-:-:S03]  /*8d80*/  IMAD.X R43, R4, 0x1, R51, P3 ;  /* 0x00000001042b7824 */ /* 0x000fc600018e0633 */
[----:B------:R0:W4:Y:S01]  /*8d90*/  LDG.E.U8 R50, desc[UR34][R44.64] ;  /* 0x000000222c327981 */ /* 0x000122000c1e1100 */
[----:B------:R-:W-:-:S03]  /*8da0*/  IMAD.X R47, R4, 0x1, R53, P2 ;  /* 0x00000001042f7824 */ /* 0x000fc600010e0635 */
[----:B------:R1:W4:Y:S04]  /*8db0*/  LDG.E.U8 R51, desc[UR34][R42.64] ;  /* 0x000000222a337981 */ /* 0x000328000c1e1100 */
[----:B------:R1:W4:Y:S01]  /*8dc0*/  LDG.E.U8 R52, desc[UR34][R46.64] ;  /* 0x000000222e347981 */ /* 0x000322000c1e1100 */
[C---:B0-----:R-:W-:Y:S02]  /*8dd0*/  IADD3 R44, P3, PT, R3.reuse, R250, RZ ;  /* 0x000000fa032c7210 */ /* 0x041fe40007f7e0ff */
[----:B-1----:R-:W-:-:S03]  /*8de0*/  IADD3 R42, P2, PT, R3, R242, RZ ;  /* 0x000000f2032a7210 */ /* 0x002fc60007f5e0ff */
[C---:B------:R-:W-:Y:S01]  /*8df0*/  IMAD.X R45, R4.reuse, 0x1, R251, P3 ;  /* 0x00000001042d7824 */ /* 0x040fe200018e06fb */
[----:B------:R-:W-:Y:S01]  /*8e00*/  IADD3 R46, P3, PT, R3, R234, RZ ;  /* 0x000000ea032e7210 */ /* 0x000fe20007f7e0ff */
[----:B------:R-:W-:-:S03]  /*8e10*/  IMAD.X R43, R4, 0x1, R243, P2 ;  /* 0x00000001042b7824 */ /* 0x000fc600010e06f3 */
[----:B------:R0:W4:Y:S01]  /*8e20*/  LDG.E.U8 R53, desc[UR34][R44.64] ;  /* 0x000000222c357981 */ /* 0x000122000c1e1100 */
[----:B------:R-:W-:-:S03]  /*8e30*/  IMAD.X R47, R4, 0x1, R235, P3 ;  /* 0x00000001042f7824 */ /* 0x000fc600018e06eb */
[----:B------:R-:W4:Y:S04]  /*8e40*/  LDG.E.U8 R54, desc[UR34][R42.64] ;  /* 0x000000222a367981 */ /* 0x000f28000c1e1100 */
[----:B------:R1:W4:Y:S01]  /*8e50*/  LDG.E.U8 R55, desc[UR34][R46.64] ;  /* 0x000000222e377981 */ /* 0x000322000c1e1100 */
[----:B0-----:R-:W-:-:S05]  /*8e60*/  IADD3 R44, P2, PT, R3, R226, RZ ;  /* 0x000000e2032c7210 */ /* 0x001fca0007f5e0ff */
[C---:B------:R-:W-:Y:S01]  /*8e70*/  IMAD.X R45, R4.reuse, 0x1, R227, P2 ;  /* 0x00000001042d7824 */ /* 0x040fe200010e06e3 */
[C---:B-1----:R-:W-:Y:S02]  /*8e80*/  IADD3 R46, P2, PT, R3.reuse, R66, RZ ;  /* 0x00000042032e7210 */ /* 0x042fe40007f5e0ff */
[----:B------:R-:W-:Y:S02]  /*8e90*/  IADD3 R42, P3, PT, R3, R218, RZ ;  /* 0x000000da032a7210 */ /* 0x000fe40007f7e0ff */
[----:B------:R-:W4:Y:S01]  /*8ea0*/  LDG.E.U8 R56, desc[UR34][R44.64] ;  /* 0x000000222c387981 */ /* 0x000f22000c1e1100 */
[----:B------:R-:W-:-:S03]  /*8eb0*/  IMAD.X R47, R4, 0x1, R67, P2 ;  /* 0x00000001042f7824 */ /* 0x000fc600010e0643 */
[----:B------:R-:W4:Y:S01]  /*8ec0*/  LDL.64 R66, [R1+0x10] ;  /* 0x0000100001427983 */ /* 0x000f220000100a00 */
[----:B------:R-:W-:-:S03]  /*8ed0*/  IMAD.X R43, R4, 0x1, R219, P3 ;  /* 0x00000001042b7824 */ /* 0x000fc600018e06db */
[----:B------:R-:W4:Y:S04]  /*8ee0*/  LDG.E.U8 R46, desc[UR34][R46.64] ;  /* 0x000000222e2e7981 */ /* 0x000f28000c1e1100 */
[----:B------:R0:W4:Y:S02]  /*8ef0*/  LDG.E.U8 R57, desc[UR34][R42.64] ;  /* 0x000000222a397981 */ /* 0x000124000c1e1100 */
[----:B0-----:R-:W-:-:S05]  /*8f00*/  IADD3 R42, P2, PT, R3, R182, RZ ;  /* 0x000000b6032a7210 */ /* 0x001fca0007f5e0ff */
[----:B------:R-:W-:-:S05]  /*8f10*/  IMAD.X R43, R4, 0x1, R183, P2 ;  /* 0x00000001042b7824 */ /* 0x000fca00010e06b7 */
[----:B------:R0:W4:Y:S02]  /*8f20*/  LDG.E.U8 R47, desc[UR34][R42.64] ;  /* 0x000000222a2f7981 */ /* 0x000124000c1e1100 */
[----:B0-----:R-:W-:-:S05]  /*8f30*/  IADD3 R42, P2, PT, R3, R180, RZ ;  /* 0x000000b4032a7210 */ /* 0x001fca0007f5e0ff */
[----:B------:R-:W-:Y:S01]  /*8f40*/  IMAD.X R43, R4, 0x1, R181, P2 ;  /* 0x00000001042b7824 */ /* 0x000fe200010e06b5 */
[----:B--2---:R-:W-:-:S05]  /*8f50*/  IADD3 R44, P3, PT, R3, R58, RZ ;  /* 0x0000003a032c7210 */ /* 0x004fca0007f7e0ff */
[----:B------:R-:W-:Y:S02]  /*8f60*/  IMAD.X R45, R4, 0x1, R59, P3 ;  /* 0x00000001042d7824 */ /* 0x000fe400018e063b */
[----:B------:R3:W2:Y:S04]  /*8f70*/  LDG.E.U8 R59, desc[UR34][R42.64] ;  /* 0x000000222a3b7981 */ /* 0x0006a8000c1e1100 */
[----:B------:R-:W2:Y:S01]  /*8f80*/  LDG.E.U8 R58, desc[UR34][R44.64] ;  /* 0x000000222c3a7981 */ /* 0x000ea2000c1e1100 */
[----:B---3--:R-:W-:-:S05]  /*8f90*/  IADD3 R42, P2, PT, R3, R60, RZ ;  /* 0x0000003c032a7210 */ /* 0x008fca0007f5e0ff */
[----:B------:R-:W-:-:S05]  /*8fa0*/  IMAD.X R43, R4, 0x1, R61, P2 ;  /* 0x00000001042b7824 */ /* 0x000fca00010e063d */
[----:B------:R0:W3:Y:S02]  /*8fb0*/  LDG.E.U8 R60, desc[UR34][R42.64] ;  /* 0x000000222a3c7981 */ /* 0x0000e4000c1e1100 */
[----:B0-----:R-:W-:-:S05]  /*8fc0*/  IADD3 R42, P2, PT, R3, R178, RZ ;  /* 0x000000b2032a7210 */ /* 0x001fca0007f5e0ff */
[----:B------:R-:W-:-:S05]  /*8fd0*/  IMAD.X R43, R4, 0x1, R179, P2 ;  /* 0x00000001042b7824 */ /* 0x000fca00010e06b3 */
[----:B------:R0:W2:Y:S02]  /*8fe0*/  LDG.E.U8 R61, desc[UR34][R42.64] ;  /* 0x000000222a3d7981 */ /* 0x0000a4000c1e1100 */
        /* <DEDUP_REMOVED lines=12> */
[----:B----4-:R-:W-:-:S05]  /*90b0*/  IADD3 R42, P2, PT, R3, R66, RZ ;  /* 0x00000042032a7210 */ /* 0x010fca0007f5e0ff */
[----:B------:R-:W-:-:S05]  /*90c0*/  IMAD.X R43, R4, 0x1, R67, P2 ;  /* 0x00000001042b7824 */ /* 0x000fca00010e0643 */
[----:B------:R0:W4:Y:S02]  /*90d0*/  LDG.E.U8 R66, desc[UR34][R42.64] ;  /* 0x000000222a427981 */ /* 0x000124000c1e1100 */
[----:B0-----:R-:W-:-:S05]  /*90e0*/  IADD3 R42, P2, PT, R3, R248, RZ ;  /* 0x000000f8032a7210 */ /* 0x001fca0007f5e0ff */
[----:B------:R-:W-:-:S05]  /*90f0*/  IMAD.X R43, R4, 0x1, R249, P2 ;  /* 0x00000001042b7824 */ /* 0x000fca00010e06f9 */
[----:B------:R0:W4:Y:S02]  /*9100*/  LDG.E.U8 R67, desc[UR34][R42.64] ;  /* 0x000000222a437981 */ /* 0x000124000c1e1100 */
[----:B0-----:R-:W-:-:S05]  /*9110*/  IADD3 R42, P2, PT, R3, R240, RZ ;  /* 0x000000f0032a7210 */ /* 0x001fca0007f5e0ff */
[----:B------:R-:W-:-:S05]  /*9120*/  IMAD.X R43, R4, 0x1, R241, P2 ;  /* 0x00000001042b7824 */ /* 0x000fca00010e06f1 */
[----:B------:R0:W4:Y:S02]  /*9130*/  LDG.E.U8 R172, desc[UR34][R42.64] ;  /* 0x000000222aac7981 */ /* 0x000124000c1e1100 */
[----:B0-----:R-:W-:-:S05]  /*9140*/  IADD3 R42, P2, PT, R3, R232, RZ ;  /* 0x000000e8032a7210 */ /* 0x001fca0007f5e0ff */
[----:B------:R-:W-:Y:S01]  /*9150*/  IMAD.X R43, R4, 0x1, R233, P2 ;  /* 0x00000001042b7824 */ /* 0x000fe200010e06e9 */
[----:B------:R-:W-:-:S04]  /*9160*/  IADD3 R44, P3, PT, R3, R216, RZ ;  /* 0x000000d8032c7210 */ /* 0x000fc80007f7e0ff */
[----:B------:R0:W4:Y:S01]  /*9170*/  LDG.E.U8 R173, desc[UR34][R42.64] ;  /* 0x000000222aad7981 */ /* 0x000122000c1e1100 */
[----:B------:R-:W-:-:S05]  /*9180*/  IMAD.X R45, R4, 0x1, R217, P3 ;  /* 0x00000001042d7824 */ /* 0x000fca00018e06d9 */
[----:B------:R-:W4:Y:S01]  /*9190*/  LDG.E.U8 R44, desc[UR34][R44.64] ;  /* 0x000000222c2c7981 */ /* 0x000f22000c1e1100 */
[----:B0-----:R-:W-:-:S05]  /*91a0*/  IADD3 R42, P2, PT, R3, R224, RZ ;  /* 0x000000e0032a7210 */ /* 0x001fca0007f5e0ff */
[----:B------:R-:W-:-:S05]  /*91b0*/  IMAD.X R43, R4, 0x1, R225, P2 ;  /* 0x00000001042b7824 */ /* 0x000fca00010e06e1 */
[----:B------:R-:W4:Y:S01]  /*91c0*/  LDG.E.U8 R42, desc[UR34][R42.64] ;  /* 0x000000222a2a7981 */ /* 0x000f22000c1e1100 */
[----:B------:R-:W-:-:S03]  /*91d0*/  LOP3.LUT R176, R2, 0x20, RZ, 0x3c, !PT ;  /* 0x0000002002b07812 */ /* 0x000fc600078e3cff */
        /* <DEDUP_REMOVED lines=23> */
[----:B------:R-:W-:Y:S01]  /*9350*/  STS.U8 [R176+UR14+0xdd00], R21 ;  /* 0x00dd0015b0007988 */ /* 0x000fe2000800000e */
        /* <DEDUP_REMOVED lines=8> */
[----:B-----5:R0:W-:Y:S04]  /*93e0*/  STS.U8 [R176+UR14+0xfd00], R13 ;  /* 0x00fd000db0007988 */ /* 0x0201e8000800000e */
        /* <DEDUP_REMOVED lines=8> */
[----:B0-----:R-:W-:-:S03]  /*9470*/  LOP3.LUT R176, R2, 0x60, RZ, 0x3c, !PT ;  /* 0x0000006002b07812 */ /* 0x001fc600078e3cff */
        /* <DEDUP_REMOVED lines=8> */
[----:B------:R-:W-:-:S03]  /*9500*/  UMOV UR4, 0x1 ;  /* 0x0000000100047882 */ /* 0x000fc60000000000 */
[----:B------:R1:W-:Y:S04]  /*9510*/  STS.U8 [R176+UR14+0xc300], R46 ;  /* 0x00c3002eb0007988 */ /* 0x0003e8000800000e */
[----:B------:R1:W-:Y:S01]  /*9520*/  STS.U8 [R176+UR14+0xc700], R47 ;  /* 0x00c7002fb0007988 */ /* 0x0003e2000800000e */
[----:B------:R-:W-:-:S04]  /*9530*/  @!UP0 UIADD3 UR4, UPT, UPT, -UR4, 0x100000, URZ ;  /* 0x0010000004048890 */ /* 0x000fc8000fffe1ff */
[----:B------:R-:W-:Y:S02]  /*9540*/  @!UP0 USHF.L.U32 UR5, UR4, 0xb, URZ ;  /* 0x0000000b04058899 */ /* 0x000fe400080006ff */
[----:B------:R-:W-:Y:S01]  /*9550*/  @!UP0 USHF.L.U32 UR4, UR4, 0x1, URZ ;  /* 0x0000000104048899 */ /* 0x000fe200080006ff */
[----:B--2---:R1:W-:Y:S04]  /*9560*/  STS.U8 [R176+UR14+0xcb00], R58 ;  /* 0x00cb003ab0007988 */ /* 0x0043e8000800000e */
[----:B------:R1:W-:Y:S04]  /*9570*/  STS.U8 [R176+UR14+0xcf00], R59 ;  /* 0x00cf003bb0007988 */ /* 0x0003e8000800000e */
[----:B---3--:R1:W-:Y:S04]  /*9580*/  STS.U8 [R176+UR14+0xd300], R60 ;  /* 0x00d3003cb0007988 */ /* 0x0083e8000800000e */
[----:B------:R1:W-:Y:S04]  /*9590*/  STS.U8 [R176+UR14+0xd700], R61 ;  /* 0x00d7003db0007988 */ /* 0x0003e8000800000e */
[----:B------:R1:W-:Y:S04]  /*95a0*/  STS.U8 [R176+UR14+0xdb00], R62 ;  /* 0x00db003eb0007988 */ /* 0x0003e8000800000e */
[----:B------:R1:W-:Y:S04]  /*95b0*/  STS.U8 [R176+UR14+0xdf00], R63 ;  /* 0x00df003fb0007988 */ /* 0x0003e8000800000e */
[----:B------:R1:W-:Y:S01]  /*95c0*/  STS.U8 [R176+UR14+0xe300], R64 ;  /* 0x00e30040b0007988 */ /* 0x0003e2000800000e */
[----:B------:R-:W-:-:S03]  /*95d0*/  VOTEU.ALL UP1, P1 ;  /* 0x0000000000ff7886 */ /* 0x000fc60000820000 */
[----:B------:R1:W-:Y:S04]  /*95e0*/  STS.U8 [R176+UR14+0xe700], R65 ;  /* 0x00e70041b0007988 */ /* 0x0003e8000800000e */
[----:B----4-:R1:W-:Y:S04]  /*95f0*/  STS.U8 [R176+UR14+0xeb00], R66 ;  /* 0x00eb0042b0007988 */ /* 0x0103e8000800000e */
[----:B------:R1:W-:Y:S04]  /*9600*/  STS.U8 [R176+UR14+0xef00], R67 ;  /* 0x00ef0043b0007988 */ /* 0x0003e8000800000e */
[----:B------:R1:W-:Y:S04]  /*9610*/  STS.U8 [R176+UR14+0xf300], R172 ;  /* 0x00f300acb0007988 */ /* 0x0003e8000800000e */
[----:B------:R1:W-:Y:S04]  /*9620*/  STS.U8 [R176+UR14+0xf700], R173 ;  /* 0x00f700adb0007988 */ /* 0x0003e8000800000e */
[----:B------:R1:W-:Y:S04]  /*9630*/  STS.U8 [R176+UR14+0xfb00], R42 ;  /* 0x00fb002ab0007988 */ /* 0x0003e8000800000e */
[----:B------:R1:W-:Y:S01]  /*9640*/  STS.U8 [R176+UR14+0xff00], R44 ;  /* 0x00ff002cb0007988 */ /* 0x0003e2000800000e */
[----:B------:R0:W-:Y:S06]  /*9650*/  MEMBAR.ALL.CTA ;  /* 0x0000000000007992 */ /* 0x0001ec0000008000 */
[----:B0-----:R-:W-:Y:S04]  /*9660*/  FENCE.VIEW.ASYNC.S ;  /* 0x00000000000073c6 */ /* 0x001fe80000000000 */
[----:B------:R-:W0:Y:S02]  /*9670*/  FENCE.VIEW.ASYNC.S ;  /* 0x00000000000073c6 */ /* 0x000e240000000000 */
[----:B0-----:R1:W0:Y:S02]  /*9680*/  @!UP1 SYNCS.EXCH.64 URZ, [UR14+0x14010], UR4 ;  /* 0x014010040eff95b2 */ /* 0x0012240008000100 */
[----:B0-----:R-:W-:Y:S06]  /*9690*/  BAR.SYNC.DEFER_BLOCKING 0x0 ;  /* 0x0000000000007b1d */ /* 0x001fec0000010000 */
[----:B-1----:R-:W-:Y:S05]  /*96a0*/  BRA.U UP2, `(.L_x_12) ;  /* 0x0000000102547547 */ /* 0x002fea000b800000 */
[----:B------:R-:W-:Y:S01]  /*96b0*/  UIADD3 UR4, UPT, UPT, UR14, 0x14010, URZ ;  /* 0x000140100e047890 */ /* 0x000fe2000fffe0ff */
[----:B------:R-:W-:Y:S01]  /*96c0*/  UMOV UR20, UR30 ;  /* 0x0000001e00147c82 */ /* 0x000fe20008000000 */
[----:B------:R-:W-:Y:S01]  /*96d0*/  UMOV UR21, 0x40004040 ;  /* 0x4000404000157882 */ /* 0x000fe20000000000 */
[----:B------:R-:W-:Y:S01]  /*96e0*/  UMOV UR22, UR31 ;  /* 0x0000001f00167c82 */ /* 0x000fe20008000000 */
[----:B------:R-:W-:Y:S01]  /*96f0*/  UMOV UR23, 0x40004040 ;  /* 0x4000404000177882 */ /* 0x000fe20000000000 */
[----:B------:R-:W-:Y:S01]  /*9700*/  UMOV UR24, 0x0 ;  /* 0x0000000000187882 */ /* 0x000fe20000000000 */
[----:B------:R-:W-:Y:S01]  /*9710*/  UMOV UR25, 0x8208010 ;  /* 0x0820801000197882 */ /* 0x000fe20000000000 */
[----:B------:R-:W-:Y:S01]  /*9720*/  UMOV UR26, 0x0 ;  /* 0x00000000001a7882 */ /* 0x000fe20000000000 */
[----:B------:R-:W-:Y:S01]  /*9730*/  UMOV UR27, 0x8208010 ;  /* 0x08208010001b7882 */ /* 0x000fe20000000000 */
[----:B------:R-:W-:Y:S01]  /*9740*/  UMOV UR56, 0x0 ;  /* 0x0000000000387882 */ /* 0x000fe20000000000 */
[----:B------:R-:W-:Y:S01]  /*9750*/  UMOV UR57, 0x8208010 ;  /* 0x0820801000397882 */ /* 0x000fe20000000000 */
[----:B------:R0:W-:Y:S01]  /*9760*/  UTCQMMA gdesc[UR20], gdesc[UR22], tmem[UR18], tmem[UR24], idesc[UR25], !UPT ;  /* 0x00ff1816140075ea */ /* 0x0001e2000f800312 */
[----:B------:R-:W-:Y:S01]  /*9770*/  UMOV UR5, URZ ;  /* 0x000000ff00057c82 */ /* 0x000fe20008000000 */
        /* <DEDUP_REMOVED lines=8> */
.L_x_12:
[----:B------:R-:W1:Y:S02]  /*9800*/  SYNCS.PHASECHK.TRANS64.TRYWAIT P2, [UR14+0x14010], RZ ;  /* 0x014010ffff0075a7 */ /* 0x000e64000804110e */
[----:B-1----:R-:W-:Y:S05]  /*9810*/  @!P2 BRA `(.L_x_13) ;  /* 0x00000064006ca947 */ /* 0x002fea0003800000 */
.L_x_22:
[----:B------:R-:W-:Y:S06]  /*9820*/  BAR.SYNC.DEFER_BLOCKING 0x0 ;  /* 0x0000000000007b1d */ /* 0x000fec0000010000 */
[----:B------:R-:W-:Y:S01]  /*9830*/  LDTM.16dp32bit_t0_t15.x64 R4, tmem[UR19] ;  /* 0x00000013000479ee */ /* 0x000fe20008b00000 */
[----:B------:R-:W1:Y:S01]  /*9840*/  LDTM.16dp32bit_t16_t31.x64 R4, tmem[UR19+0x40] ;  /* 0x00004013000479ee */ /* 0x000e620008b20000 */
[----:B------:R-:W2:Y:S01]  /*9850*/  LDL R179, [R1+0x170] ;  /* 0x0001700001b37983 */ /* 0x000ea20000100800 */
[----:B------:R-:W3:Y:S01]  /*9860*/  @!P1 SYNCS.CCTL.IV [UR14+0x14010] ;  /* 0x01401000ff0099b1 */ /* 0x000ee2000800000e */
[----:B------:R-:W-:Y:S01]  /*9870*/  NOP ;  /* 0x0000000000007918 */ /* 0x000fe20000000000 */
[----:B-1----:R-:W-:Y:S01]  /*9880*/  FMUL R0, R4, UR61 ;  /* 0x0000003d04007c20 */ /* 0x002fe20008400000 */
[----:B------:R-:W-:Y:S01]  /*9890*/  FMUL R172, R5, UR61 ;  /* 0x0000003d05ac7c20 */ /* 0x000fe20008400000 */
[----:B------:R-:W-:-:S05]  /*98a0*/  FMUL R173, R6, UR61 ;  /* 0x0000003d06ad7c20 */ /* 0x000fca0008400000 */
[----:B------:R-:W-:Y:S01]  /*98b0*/  FMNMX3 R0, R0, R172, R173, !PT ;  /* 0x000000ac00007276 */ /* 0x000fe200078000ad */
        /* <DEDUP_REMOVED lines=90> */
[----:B------:R-:W-:-:S05]  /*9e60*/  FMUL R172, R67, UR61 ;  /* 0x0000003d43ac7c20 */ /* 0x000fca0008400000 */
[----:B------:R-:W-:-:S05]  /*9e70*/  FMNMX R0, R172, R0, !PT ;  /* 0x00000000ac007209 */ /* 0x000fca0007800000 */
[----:B------:R-:W1:Y:S02]  /*9e80*/  SHFL.BFLY PT, R172, R0, 0x10, 0x1f ;  /* 0x0e001f0000ac7f89 */ /* 0x000e6400000e0000 */
[----:B-1----:R-:W-:-:S05]  /*9e90*/  FMNMX3 R0, R0, R172, R175, !PT ;  /* 0x000000ac00007276 */ /* 0x002fca00078000af */
[--C-:B------:R-:W-:Y:S01]  /*9ea0*/  FFMA R172, R4, UR61, -R0.reuse ;  /* 0x0000003d04ac7c23 */ /* 0x100fe20008000800 */
[--C-:B------:R-:W-:Y:S01]  /*9eb0*/  FFMA R5, R5, UR61, -R0.reuse ;  /* 0x0000003d05057c23 */ /* 0x100fe20008000800 */
[--C-:B------:R-:W-:Y:S01]  /*9ec0*/  FFMA R6, R6, UR61, -R0.reuse ;  /* 0x0000003d06067c23 */ /* 0x100fe20008000800 */
[--C-:B------:R-:W-:Y:S01]  /*9ed0*/  FFMA R7, R7, UR61, -R0.reuse ;  /* 0x0000003d07077c23 */ /* 0x100fe20008000800 */
[----:B------:R-:W-:Y:S01]  /*9ee0*/  FMUL R172, R172, 1.4426950216293334961 ;  /* 0x3fb8aa3bacac7820 */ /* 0x000fe20000400000 */
[----:B------:R-:W-:Y:S01]  /*9ef0*/  FMUL R4, R5, 1.4426950216293334961 ;  /* 0x3fb8aa3b05047820 */ /* 0x000fe20000400000 */
[----:B------:R-:W-:Y:S01]  /*9f00*/  FMUL R5, R6, 1.4426950216293334961 ;  /* 0x3fb8aa3b06057820 */ /* 0x000fe20000400000 */
[----:B------:R-:W-:Y:S01]  /*9f10*/  FMUL R6, R7, 1.4426950216293334961 ;  /* 0x3fb8aa3b07067820 */ /* 0x000fe20000400000 */
[--C-:B------:R-:W-:Y:S01]  /*9f20*/  FFMA R8, R8, UR61, -R0.reuse ;  /* 0x0000003d08087c23 */ /* 0x100fe20008000800 */
[--C-:B------:R-:W-:Y:S01]  /*9f30*/  FFMA R20, R20, UR61, -R0.reuse ;  /* 0x0000003d14147c23 */ /* 0x100fe20008000800 */
[----:B------:R-:W-:Y:S01]  /*9f40*/  MUFU.EX2 R172, R172 ;  /* 0x000000ac00ac7308 */ /* 0x000fe20000000800 */
[--C-:B------:R-:W-:Y:S01]  /*9f50*/  FFMA R9, R9, UR61, -R0.reuse ;  /* 0x0000003d09097c23 */ /* 0x100fe20008000800 */
[----:B------:R-:W-:Y:S01]  /*9f60*/  FMUL R8, R8, 1.4426950216293334961 ;  /* 0x3fb8aa3b08087820 */ /* 0x000fe20000400000 */
[--C-:B------:R-:W-:Y:S01]  /*9f70*/  FFMA R10, R10, UR61, -R0.reuse ;  /* 0x0000003d0a0a7c23 */ /* 0x100fe20008000800 */
[--C-:B------:R-:W-:Y:S01]  /*9f80*/  FFMA R11, R11, UR61, -R0.reuse ;  /* 0x0000003d0b0b7c23 */ /* 0x100fe20008000800 */
[----:B------:R-:W-:Y:S01]  /*9f90*/  FMUL R20, R20, 1.4426950216293334961 ;  /* 0x3fb8aa3b14147820 */ /* 0x000fe20000400000 */
[----:B------:R-:W-:Y:S01]  /*9fa0*/  FMUL R9, R9, 1.4426950216293334961 ;  /* 0x3fb8aa3b09097820 */ /* 0x000fe20000400000 */
[--C-:B------:R-:W-:Y:S01]  /*9fb0*/  FFMA R26, R26, UR61, -R0.reuse ;  /* 0x0000003d1a1a7c23 */ /* 0x100fe20008000800 */
[----:B------:R-:W1:Y:S01]  /*9fc0*/  MUFU.EX2 R4, R4 ;  /* 0x0000000400047308 */ /* 0x000e620000000800 */
[----:B------:R-:W-:Y:S01]  /*9fd0*/  FMUL R10, R10, 1.4426950216293334961 ;  /* 0x3fb8aa3b0a0a7820 */ /* 0x000fe20000400000 */
[----:B------:R-:W-:Y:S01]  /*9fe0*/  FMUL R11, R11, 1.4426950216293334961 ;  /* 0x3fb8aa3b0b0b7820 */ /* 0x000fe20000400000 */
[--C-:B------:R-:W-:Y:S01]  /*9ff0*/  FFMA R12, R12, UR61, -R0.reuse ;  /* 0x0000003d0c0c7c23 */ /* 0x100fe20008000800 */
[--C-:B------:R-:W-:Y:S01]  /*a000*/  FFMA R15, R15, UR61, -R0.reuse ;  /* 0x0000003d0f0f7c23 */ /* 0x100fe20008000800 */
[--C-:B------:R-:W-:Y:S01]  /*a010*/  FFMA R19, R19, UR61, -R0.reuse ;  /* 0x0000003d13137c23 */ /* 0x100fe20008000800 */
[--C-:B------:R-:W-:Y:S01]  /*a020*/  FFMA R29, R29, UR61, -R0.reuse ;  /* 0x0000003d1d1d7c23 */ /* 0x100fe20008000800 */
[----:B------:R-:W-:Y:S01]  /*a030*/  FMUL R7, R12, 1.4426950216293334961 ;  /* 0x3fb8aa3b0c077820 */ /* 0x000fe20000400000 */
[----:B------:R-:W4:Y:S01]  /*a040*/  MUFU.EX2 R5, R5 ;  /* 0x0000000500057308 */ /* 0x000f220000000800 */
[----:B------:R-:W-:Y:S01]  /*a050*/  FMUL R12, R15, 1.4426950216293334961 ;  /* 0x3fb8aa3b0f0c7820 */ /* 0x000fe20000400000 */
[----:B------:R-:W-:Y:S01]  /*a060*/  FMUL R15, R19, 1.4426950216293334961 ;  /* 0x3fb8aa3b130f7820 */ /* 0x000fe20000400000 */
[----:B------:R-:W-:Y:S01]  /*a070*/  FMUL R19, R29, 1.4426950216293334961 ;  /* 0x3fb8aa3b1d137820 */ /* 0x000fe20000400000 */
[--C-:B------:R-:W-:Y:S01]  /*a080*/  FFMA R13, R13, UR61, -R0.reuse ;  /* 0x0000003d0d0d7c23 */ /* 0x100fe20008000800 */
[--C-:B------:R-:W-:Y:S01]  /*a090*/  FFMA R14, R14, UR61, -R0.reuse ;  /* 0x0000003d0e0e7c23 */ /* 0x100fe20008000800 */
[--C-:B------:R-:W-:Y:S01]  /*a0a0*/  FFMA R16, R16, UR61, -R0.reuse ;  /* 0x0000003d10107c23 */ /* 0x100fe20008000800 */
[--C-:B------:R-:W-:Y:S01]  /*a0b0*/  FFMA R17, R17, UR61, -R0.reuse ;  /* 0x0000003d11117c23 */ /* 0x100fe20008000800 */
[----:B------:R-:W5:Y:S01]  /*a0c0*/  MUFU.EX2 R6, R6 ;  /* 0x0000000600067308 */ /* 0x000f620000000800 */
[--C-:B------:R-:W-:Y:S01]  /*a0d0*/  FFMA R18, R18, UR61, -R0.reuse ;  /* 0x0000003d12127c23 */ /* 0x100fe20008000800 */
[--C-:B------:R-:W-:Y:S01]  /*a0e0*/  FFMA R32, R32, UR61, -R0.reuse ;  /* 0x0000003d20207c23 */ /* 0x100fe20008000800 */
[--C-:B------:R-:W-:Y:S01]  /*a0f0*/  FFMA R21, R21, UR61, -R0.reuse ;  /* 0x0000003d15157c23 */ /* 0x100fe20008000800 */
[--C-:B------:R-:W-:Y:S01]  /*a100*/  FFMA R22, R22, UR61, -R0.reuse ;  /* 0x0000003d16167c23 */ /* 0x100fe20008000800 */
[--C-:B------:R-:W-:Y:S01]  /*a110*/  FFMA R23, R23, UR61, -R0.reuse ;  /* 0x0000003d17177c23 */ /* 0x100fe20008000800 */
[----:B------:R-:W-:Y:S01]  /*a120*/  FMUL R32, R32, 1.4426950216293334961 ;  /* 0x3fb8aa3b20207820 */ /* 0x000fe20000400000 */
[--C-:B------:R-:W-:Y:S01]  /*a130*/  FFMA R24, R24, UR61, -R0.reuse ;  /* 0x0000003d18187c23 */ /* 0x100fe20008000800 */
[----:B------:R0:W1:Y:S01]  /*a140*/  MUFU.EX2 R173, R8 ;  /* 0x0000000800ad7308 */ /* 0x0000620000000800 */
[--C-:B------:R-:W-:Y:S01]  /*a150*/  FFMA R25, R25, UR61, -R0.reuse ;  /* 0x0000003d19197c23 */ /* 0x100fe20008000800 */
[--C-:B------:R-:W-:Y:S01]  /*a160*/  FFMA R27, R27, UR61, -R0.reuse ;  /* 0x0000003d1b1b7c23 */ /* 0x100fe20008000800 */
[----:B------:R-:W-:Y:S01]  /*a170*/  FMUL R24, R24, 1.4426950216293334961 ;  /* 0x3fb8aa3b18187820 */ /* 0x000fe20000400000 */
[--C-:B------:R-:W-:Y:S01]  /*a180*/  FFMA R28, R28, UR61, -R0.reuse ;  /* 0x0000003d1c1c7c23 */ /* 0x100fe20008000800 */
[--C-:B------:R-:W-:Y:S01]  /*a190*/  FFMA R33, R33, UR61, -R0.reuse ;  /* 0x0000003d21217c23 */ /* 0x100fe20008000800 */
[--C-:B------:R-:W-:Y:S01]  /*a1a0*/  FFMA R30, R30, UR61, -R0.reuse ;  /* 0x0000003d1e1e7c23 */ /* 0x100fe20008000800 */
[--C-:B------:R-:W-:Y:S01]  /*a1b0*/  FFMA R31, R31, UR61, -R0.reuse ;  /* 0x0000003d1f1f7c23 */ /* 0x100fe20008000800 */
[----:B------:R1:W-:Y:S01]  /*a1c0*/  MUFU.EX2 R180, R20 ;  /* 0x0000001400b47308 */ /* 0x0003e20000000800 */
[----:B0-----:R-:W-:Y:S01]  /*a1d0*/  FMUL R8, R13, 1.4426950216293334961 ;  /* 0x3fb8aa3b0d087820 */ /* 0x001fe20000400000 */
[----:B------:R-:W-:Y:S01]  /*a1e0*/  FMUL R13, R21, 1.4426950216293334961 ;  /* 0x3fb8aa3b150d7820 */ /* 0x000fe20000400000 */
[----:B------:R-:W-:Y:S01]  /*a1f0*/  FMUL R21, R27, 1.4426950216293334961 ;  /* 0x3fb8aa3b1b157820 */ /* 0x000fe20000400000 */
[----:B------:R-:W-:Y:S01]  /*a200*/  FMUL R28, R28, 1.4426950216293334961 ;  /* 0x3fb8aa3b1c1c7820 */ /* 0x000fe20000400000 */
[--C-:B------:R-:W-:Y:S01]  /*a210*/  FFMA R34, R34, UR61, -R0.reuse ;  /* 0x0000003d22227c23 */ /* 0x100fe20008000800 */
[--C-:B------:R-:W-:Y:S01]  /*a220*/  FFMA R35, R35, UR61, -R0.reuse ;  /* 0x0000003d23237c23 */ /* 0x100fe20008000800 */
[----:B------:R-:W-:Y:S01]  /*a230*/  FFMA R36, R36, UR61, -R0 ;  /* 0x0000003d24247c23 */ /* 0x000fe20008000800 */
[----:B------:R0:W2:Y:S01]  /*a240*/  MUFU.EX2 R176, R9 ;  /* 0x0000000900b07308 */ /* 0x0000a20000000800 */
[----:B-1----:R-:W-:Y:S01]  /*a250*/  FMUL R20, R26, 1.4426950216293334961 ;  /* 0x3fb8aa3b1a147820 */ /* 0x002fe20000400000 */
[----:B------:R-:W-:Y:S01]  /*a260*/  FADD R26, R172, R4 ;  /* 0x00000004ac1a7221 */ /* 0x000fe20000000000 */
[----:B------:R-:W-:Y:S01]  /*a270*/  FMUL R27, R34, 1.4426950216293334961 ;  /* 0x3fb8aa3b221b7820 */ /* 0x000fe20000400000 */
[----:B------:R-:W-:Y:S01]  /*a280*/  FFMA R37, R37, UR61, -R0 ;  /* 0x0000003d25257c23 */ /* 0x000fe20008000800 */
[----:B------:R-:W-:Y:S01]  /*a290*/  FMUL R36, R36, 1.4426950216293334961 ;  /* 0x3fb8aa3b24247820 */ /* 0x000fe20000400000 */
[----:B----4-:R-:W-:Y:S01]  /*a2a0*/  FADD R26, R5, R26 ;  /* 0x0000001a051a7221 */ /* 0x010fe20000000000 */
[----:B------:R-:W-:Y:S01]  /*a2b0*/  FFMA R40, R40, UR61, -R0 ;  /* 0x0000003d28287c23 */ /* 0x000fe20008000800 */
[----:B------:R1:W-:Y:S01]  /*a2c0*/  MUFU.EX2 R177, R10 ;  /* 0x0000000a00b17308 */ /* 0x0003e20000000800 */
[----:B0-----:R-:W-:Y:S01]  /*a2d0*/  FMUL R9, R16, 1.4426950216293334961 ;  /* 0x3fb8aa3b10097820 */ /* 0x001fe20000400000 */
[----:B-----5:R-:W-:Y:S01]  /*a2e0*/  FADD R26, R6, R26 ;  /* 0x0000001a061a7221 */ /* 0x020fe20000000000 */
[----:B------:R-:W-:Y:S01]  /*a2f0*/  FMUL R16, R25, 1.4426950216293334961 ;  /* 0x3fb8aa3b19107820 */ /* 0x000fe20000400000 */
[----:B------:R-:W-:Y:S01]  /*a300*/  FMUL R25, R31, 1.4426950216293334961 ;  /* 0x3fb8aa3b1f197820 */ /* 0x000fe20000400000 */
[----:B------:R-:W-:Y:S01]  /*a310*/  FFMA R31, R39, UR61, -R0 ;  /* 0x0000003d271f7c23 */ /* 0x000fe20008000800 */
[----:B------:R-:W-:Y:S01]  /*a320*/  FADD R26, R173, R26 ;  /* 0x0000001aad1a7221 */ /* 0x000fe20000000000 */
[----:B------:R-:W-:Y:S01]  /*a330*/  FFMA R41, R41, UR61, -R0 ;  /* 0x0000003d29297c23 */ /* 0x000fe20008000800 */
[----:B------:R0:W4:Y:S01]  /*a340*/  MUFU.EX2 R178, R11 ;  /* 0x0000000b00b27308 */ /* 0x0001220000000800 */
[----:B-1----:R-:W-:Y:S01]  /*a350*/  FMUL R10, R14, 1.4426950216293334961 ;  /* 0x3fb8aa3b0e0a7820 */ /* 0x002fe20000400000 */
[----:B--2---:R-:W-:Y:S01]  /*a360*/  FADD R26, R176, R26 ;  /* 0x0000001ab01a7221 */ /* 0x004fe20000000000 */
[----:B------:R-:W-:Y:S01]  /*a370*/  FMUL R14, R18, 1.4426950216293334961 ;  /* 0x3fb8aa3b120e7820 */ /* 0x000fe20000400000 */
[----:B------:R-:W-:Y:S01]  /*a380*/  FMUL R18, R23, 1.4426950216293334961 ;  /* 0x3fb8aa3b17127820 */ /* 0x000fe20000400000 */
[----:B------:R-:W-:Y:S01]  /*a390*/  FMUL R23, R37, 1.4426950216293334961 ;  /* 0x3fb8aa3b25177820 */ /* 0x000fe20000400000 */
[----:B------:R-:W-:Y:S01]  /*a3a0*/  FMUL R31, R31, 1.4426950216293334961 ;  /* 0x3fb8aa3b1f1f7820 */ /* 0x000fe20000400000 */
[----:B------:R-:W-:Y:S01]  /*a3b0*/  FMUL R40, R40, 1.4426950216293334961 ;  /* 0x3fb8aa3b28287820 */ /* 0x000fe20000400000 */
[----:B------:R-:W1:Y:S01]  /*a3c0*/  MUFU.EX2 R7, R7 ;  /* 0x0000000700077308 */ /* 0x000e620000000800 */
[----:B0-----:R-:W-:Y:S01]  /*a3d0*/  FMUL R11, R17, 1.4426950216293334961 ;  /* 0x3fb8aa3b110b7820 */ /* 0x001fe20000400000 */
[----:B------:R-:W-:Y:S01]  /*a3e0*/  FMUL R17, R22, 1.4426950216293334961 ;  /* 0x3fb8aa3b16117820 */ /* 0x000fe20000400000 */
[----:B------:R-:W-:Y:S01]  /*a3f0*/  FMUL R22, R33, 1.4426950216293334961 ;  /* 0x3fb8aa3b21167820 */ /* 0x000fe20000400000 */
[----:B------:R-:W-:-:S04]  /*a400*/  FFMA R42, R42, UR61, -R0 ;  /* 0x0000003d2a2a7c23 */ /* 0x000fc80008000800 */
[----:B------:R-:W0:Y:S01]  /*a410*/  MUFU.EX2 R8, R8 ;  /* 0x0000000800087308 */ /* 0x000e220000000800 */
[----:B----4-:R-:W-:Y:S01]  /*a420*/  F2FP.SATFINITE.E4M3.F32.PACK_AB_MERGE_C R29, R178, R177, RZ ;  /* 0x000000b1b21d723e */ /* 0x010fe200048070ff */
[----:B------:R-:W-:Y:S01]  /*a430*/  FADD R177, R177, R26 ;  /* 0x0000001ab1b17221 */ /* 0x000fe20000000000 */
[----:B------:R-:W-:Y:S02]  /*a440*/  FMUL R26, R41, 1.4426950216293334961 ;  /* 0x3fb8aa3b291a7820 */ /* 0x000fe40000400000 */
[----:B------:R-:W-:Y:S01]  /*a450*/  F2FP.SATFINITE.E4M3.F32.PACK_AB_MERGE_C R173, R176, R173, R29 ;  /* 0x000000adb0ad723e */ /* 0x000fe2000480701d */
[----:B------:R-:W-:Y:S02]  /*a460*/  FADD R177, R178, R177 ;  /* 0x000000b1b2b17221 */ /* 0x000fe40000000000 */
[----:B------:R-:W3:Y:S01]  /*a470*/  LDL R178, [R1+0x174] ;  /* 0x0001740001b27983 */ /* 0x000ee20000100800 */
[----:B------:R-:W2:Y:S01]  /*a480*/  MUFU.EX2 R10, R10 ;  /* 0x0000000a000a7308 */ /* 0x000ea20000000800 */
[----:B-1----:R-:W-:-:S07]  /*a490*/  FADD R177, R7, R177 ;  /* 0x000000b107b17221 */ /* 0x002fce0000000000 */
[----:B------:R-:W1:Y:S01]  /*a4a0*/  MUFU.EX2 R12, R12 ;  /* 0x0000000c000c7308 */ /* 0x000e620000000800 */
[----:B0-----:R-:W-:-:S07]  /*a4b0*/  FADD R29, R8, R177 ;  /* 0x000000b1081d7221 */ /* 0x001fce0000000000 */
[----:B------:R-:W0:Y:S01]  /*a4c0*/  MUFU.EX2 R9, R9 ;  /* 0x0000000900097308 */ /* 0x000e220000000800 */
[----:B--2---:R-:W-:-:S07]  /*a4d0*/  FADD R29, R10, R29 ;  /* 0x0000001d0a1d7221 */ /* 0x004fce0000000000 */
[----:B------:R-:W2:Y:S08]  /*a4e0*/  MUFU.EX2 R11, R11 ;  /* 0x0000000b000b7308 */ /* 0x000eb00000000800 */
[----:B------:R-:W4:Y:S08]  /*a4f0*/  MUFU.EX2 R14, R14 ;  /* 0x0000000e000e7308 */ /* 0x000f300000000800 */
[----:B------:R-:W5:Y:S08]  /*a500*/  MUFU.EX2 R15, R15 ;  /* 0x0000000f000f7308 */ /* 0x000f700000000800 */
[----:B------:R1:W-:Y:S08]  /*a510*/  MUFU.EX2 R183, R32 ;  /* 0x0000002000b77308 */ /* 0x0003f00000000800 */
[----:B------:R-:W5:Y:S01]  /*a520*/  MUFU.EX2 R13, R13 ;  /* 0x0000000d000d7308 */ /* 0x000f620000000800 */
[----:B-1----:R-:W-:-:S04]  /*a530*/  FADD R32, R12, R29 ;  /* 0x0000001d0c207221 */ /* 0x002fc80000000000 */
[----:B0-----:R-:W-:-:S03]  /*a540*/  FADD R32, R9, R32 ;  /* 0x0000002009207221 */ /* 0x001fc60000000000 */
[----:B------:R-:W0:Y:S01]  /*a550*/  MUFU.EX2 R17, R17 ;  /* 0x0000001100117308 */ /* 0x000e220000000800 */
[----:B--2---:R-:W-:-:S04]  /*a560*/  FADD R32, R11, R32 ;  /* 0x000000200b207221 */ /* 0x004fc80000000000 */
[----:B----4-:R-:W-:-:S03]  /*a570*/  FADD R32, R14, R32 ;  /* 0x000000200e207221 */ /* 0x010fc60000000000 */
[----:B------:R-:W1:Y:S01]  /*a580*/  MUFU.EX2 R18, R18 ;  /* 0x0000001200127308 */ /* 0x000e620000000800 */
[----:B-----5:R-:W-:-:S04]  /*a590*/  FADD R32, R15, R32 ;  /* 0x000000200f207221 */ /* 0x020fc80000000000 */
[----:B------:R-:W-:-:S03]  /*a5a0*/  FADD R32, R180, R32 ;  /* 0x00000020b4207221 */ /* 0x000fc60000000000 */
[----:B------:R2:W4:Y:S01]  /*a5b0*/  MUFU.EX2 R181, R24 ;  /* 0x0000001800b57308 */ /* 0x0005220000000800 */
[----:B------:R-:W-:-:S07]  /*a5c0*/  FADD R32, R13, R32 ;  /* 0x000000200d207221 */ /* 0x000fce0000000000 */
[----:B------:R-:W5:Y:S01]  /*a5d0*/  MUFU.EX2 R16, R16 ;  /* 0x0000001000107308 */ /* 0x000f620000000800 */
[----:B0-----:R-:W-:Y:S01]  /*a5e0*/  FADD R32, R17, R32 ;  /* 0x0000002011207221 */ /* 0x001fe20000000000 */
[----:B--2---:R-:W-:Y:S01]  /*a5f0*/  FMUL R24, R30, 1.4426950216293334961 ;  /* 0x3fb8aa3b1e187820 */ /* 0x004fe20000400000 */
[----:B------:R-:W-:-:S05]  /*a600*/  FFMA R30, R38, UR61, -R0 ;  /* 0x0000003d261e7c23 */ /* 0x000fca0008000800 */
[----:B------:R-:W0:Y:S01]  /*a610*/  MUFU.EX2 R20, R20 ;  /* 0x0000001400147308 */ /* 0x000e220000000800 */
[----:B-1----:R-:W-:Y:S01]  /*a620*/  FADD R33, R18, R32 ;  /* 0x0000002012217221 */ /* 0x002fe20000000000 */
[----:B------:R-:W-:-:S06]  /*a630*/  FMUL R30, R30, 1.4426950216293334961 ;  /* 0x3fb8aa3b1e1e7820 */ /* 0x000fcc0000400000 */
[----:B------:R-:W1:Y:S01]  /*a640*/  MUFU.EX2 R21, R21 ;  /* 0x0000001500157308 */ /* 0x000e620000000800 */
[----:B----4-:R-:W-:-:S07]  /*a650*/  FADD R33, R181, R33 ;  /* 0x00000021b5217221 */ /* 0x010fce0000000000 */
[----:B------:R2:W4:Y:S01]  /*a660*/  MUFU.EX2 R182, R28 ;  /* 0x0000001c00b67308 */ /* 0x0005220000000800 */
[----:B-----5:R-:W-:-:S07]  /*a670*/  FADD R33, R16, R33 ;  /* 0x0000002110217221 */ /* 0x020fce0000000000 */
[----:B------:R-:W5:Y:S01]  /*a680*/  MUFU.EX2 R19, R19 ;  /* 0x0000001300137308 */ /* 0x000f620000000800 */
[----:B0-----:R-:W-:Y:S01]  /*a690*/  FADD R33, R20, R33 ;  /* 0x0000002114217221 */ /* 0x001fe20000000000 */
[----:B--2---:R-:W-:-:S06]  /*a6a0*/  FMUL R28, R35, 1.4426950216293334961 ;  /* 0x3fb8aa3b231c7820 */ /* 0x004fcc0000400000 */
[----:B------:R-:W0:Y:S01]  /*a6b0*/  MUFU.EX2 R24, R24 ;  /* 0x0000001800187308 */ /* 0x000e220000000800 */
[----:B-1----:R-:W-:-:S07]  /*a6c0*/  FADD R33, R21, R33 ;  /* 0x0000002115217221 */ /* 0x002fce0000000000 */
[----:B------:R-:W1:Y:S01]  /*a6d0*/  MUFU.EX2 R25, R25 ;  /* 0x0000001900197308 */ /* 0x000e620000000800 */
[----:B----4-:R-:W-:-:S04]  /*a6e0*/  FADD R33, R182, R33 ;  /* 0x00000021b6217221 */ /* 0x010fc80000000000 */
[----:B-----5:R-:W-:-:S03]  /*a6f0*/  FADD R33, R19, R33 ;  /* 0x0000002113217221 */ /* 0x020fc60000000000 */
[----:B------:R-:W2:Y:S01]  /*a700*/  MUFU.EX2 R22, R22 ;  /* 0x0000001600167308 */ /* 0x000ea20000000800 */
[----:B0-----:R-:W-:-:S07]  /*a710*/  FADD R33, R24, R33 ;  /* 0x0000002118217221 */ /* 0x001fce0000000000 */
[----:B------:R-:W0:Y:S01]  /*a720*/  MUFU.EX2 R27, R27 ;  /* 0x0000001b001b7308 */ /* 0x000e220000000800 */
[----:B-1----:R-:W-:-:S07]  /*a730*/  FADD R37, R25, R33 ;  /* 0x0000002119257221 */ /* 0x002fce0000000000 */
[----:B------:R-:W1:Y:S01]  /*a740*/  MUFU.EX2 R28, R28 ;  /* 0x0000001c001c7308 */ /* 0x000e620000000800 */
[----:B------:R-:W-:-:S07]  /*a750*/  FADD R37, R183, R37 ;  /* 0x00000025b7257221 */ /* 0x000fce0000000000 */
[----:B------:R-:W4:Y:S01]  /*a760*/  MUFU.EX2 R184, R36 ;  /* 0x0000002400b87308 */ /* 0x000f220000000800 */
[----:B--2---:R-:W-:-:S07]  /*a770*/  FADD R37, R22, R37 ;  /* 0x0000002516257221 */ /* 0x004fce0000000000 */
[----:B------:R-:W2:Y:S01]  /*a780*/  MUFU.EX2 R23, R23 ;  /* 0x0000001700177308 */ /* 0x000ea20000000800 */
[----:B0-----:R-:W-:-:S07]  /*a790*/  FADD R37, R27, R37 ;  /* 0x000000251b257221 */ /* 0x001fce0000000000 */
[----:B------:R-:W0:Y:S01]  /*a7a0*/  MUFU.EX2 R30, R30 ;  /* 0x0000001e001e7308 */ /* 0x000e220000000800 */
[----:B-1----:R-:W-:Y:S01]  /*a7b0*/  FADD R37, R28, R37 ;  /* 0x000000251c257221 */ /* 0x002fe20000000000 */
[----:B------:R-:W-:-:S06]  /*a7c0*/  FMUL R34, R42, 1.4426950216293334961 ;  /* 0x3fb8aa3b2a227820 */ /* 0x000fcc0000400000 */
[----:B------:R-:W1:Y:S01]  /*a7d0*/  MUFU.EX2 R31, R31 ;  /* 0x0000001f001f7308 */ /* 0x000e620000000800 */
[----:B----4-:R-:W-:Y:S01]  /*a7e0*/  FADD R37, R184, R37 ;  /* 0x00000025b8257221 */ /* 0x010fe20000000000 */
[----:B------:R-:W-:-:S06]  /*a7f0*/  FFMA R35, R43, UR61, -R0 ;  /* 0x0000003d2b237c23 */ /* 0x000fcc0008000800 */
[----:B------:R-:W4:Y:S01]  /*a800*/  MUFU.EX2 R185, R40 ;  /* 0x0000002800b97308 */ /* 0x000f220000000800 */
[----:B--2---:R-:W-:Y:S01]  /*a810*/  FADD R37, R23, R37 ;  /* 0x0000002517257221 */ /* 0x004fe20000000000 */
[----:B------:R-:W-:Y:S01]  /*a820*/  FMUL R35, R35, 1.4426950216293334961 ;  /* 0x3fb8aa3b23237820 */ /* 0x000fe20000400000 */
[----:B------:R-:W-:-:S05]  /*a830*/  FFMA R44, R44, UR61, -R0 ;  /* 0x0000003d2c2c7c23 */ /* 0x000fca0008000800 */
[----:B------:R-:W2:Y:S01]  /*a840*/  MUFU.EX2 R26, R26 ;  /* 0x0000001a001a7308 */ /* 0x000ea20000000800 */
[----:B0-----:R-:W-:Y:S01]  /*a850*/  FADD R37, R30, R37 ;  /* 0x000000251e257221 */ /* 0x001fe20000000000 */
[----:B------:R-:W-:Y:S01]  /*a860*/  FFMA R45, R45, UR61, -R0 ;  /* 0x0000003d2d2d7c23 */ /* 0x000fe20008000800 */
[----:B------:R-:W-:-:S05]  /*a870*/  FMUL R44, R44, 1.4426950216293334961 ;  /* 0x3fb8aa3b2c2c7820 */ /* 0x000fca0000400000 */
[----:B------:R-:W0:Y:S01]  /*a880*/  MUFU.EX2 R34, R34 ;  /* 0x0000002200227308 */ /* 0x000e220000000800 */
[----:B-1----:R-:W-:Y:S01]  /*a890*/  FADD R39, R31, R37 ;  /* 0x000000251f277221 */ /* 0x002fe20000000000 */
[----:B------:R-:W-:Y:S01]  /*a8a0*/  FMUL R29, R45, 1.4426950216293334961 ;  /* 0x3fb8aa3b2d1d7820 */ /* 0x000fe20000400000 */
[----:B------:R-:W-:-:S05]  /*a8b0*/  FFMA R46, R46, UR61, -R0 ;  /* 0x0000003d2e2e7c23 */ /* 0x000fca0008000800 */
[----:B------:R-:W1:Y:S01]  /*a8c0*/  MUFU.EX2 R35, R35 ;  /* 0x0000002300237308 */ /* 0x000e620000000800 */
[----:B----4-:R-:W-:Y:S01]  /*a8d0*/  FADD R39, R185, R39 ;  /* 0x00000027b9277221 */ /* 0x010fe20000000000 */
[----:B------:R-:W-:Y:S01]  /*a8e0*/  FMUL R36, R46, 1.4426950216293334961 ;  /* 0x3fb8aa3b2e247820 */ /* 0x000fe20000400000 */
[----:B------:R-:W-:-:S05]  /*a8f0*/  FFMA R47, R47, UR61, -R0 ;  /* 0x0000003d2f2f7c23 */ /* 0x000fca0008000800 */
        /* <DEDUP_REMOVED lines=19> */
[----:B------:R-:W-:Y:S01]  /*aa30*/  FFMA R52, R52, UR61, -R0 ;  /* 0x0000003d34347c23 */ /* 0x000fe20008000800 */
[----:B------:R-:W-:-:S04]  /*aa40*/  FADD R43, -R0, R175 ;  /* 0x000000af002b7221 */ /* 0x000fc80000000100 */
[----:B------:R-:W2:Y:S01]  /*aa50*/  MUFU.EX2 R32, R32 ;  /* 0x0000002000207308 */ /* 0x000ea20000000800 */
[----:B0-----:R-:W-:Y:S01]  /*aa60*/  FADD R39, R36, R39 ;  /* 0x0000002724277221 */ /* 0x001fe20000000000 */
[----:B------:R-:W-:Y:S01]  /*aa70*/  FFMA R53, R53, UR61, -R0 ;  /* 0x0000003d35357c23 */ /* 0x000fe20008000800 */
[----:B------:R-:W-:Y:S01]  /*aa80*/  FMUL R52, R52, 1.4426950216293334961 ;  /* 0x3fb8aa3b34347820 */ /* 0x000fe20000400000 */
[----:B------:R-:W-:-:S04]  /*aa90*/  FMUL R43, R43, 1.4426950216293334961 ;  /* 0x3fb8aa3b2b2b7820 */ /* 0x000fc80000400000 */
        /* <DEDUP_REMOVED lines=10> */
[----:B------:R-:W-:-:S06]  /*ab40*/  FMUL R46, R55, 1.4426950216293334961 ;  /* 0x3fb8aa3b372e7820 */ /* 0x000fcc0000400000 */
[----:B------:R-:W3:Y:S01]  /*ab50*/  MUFU.EX2 R176, R43 ;  /* 0x0000002b00b07308 */ /* 0x000ee20000000800 */
[----:B------:R-:W-:Y:S01]  /*ab60*/  FFMA R56, R56, UR61, -R0 ;  /* 0x0000003d38387c23 */ /* 0x000fe20008000800 */
[----:B0-----:R-:W-:-:S06]  /*ab70*/  FADD R42, R40, R42 ;  /* 0x0000002a282a7221 */ /* 0x001fcc0000000000 */
[----:B------:R-:W0:Y:S01]  /*ab80*/  MUFU.EX2 R33, R33 ;  /* 0x0000002100217308 */ /* 0x000e220000000800 */
[----:B------:R-:W-:Y:S01]  /*ab90*/  FFMA R57, R57, UR61, -R0 ;  /* 0x0000003d39397c23 */ /* 0x000fe20008000800 */
[----:B------:R-:W-:Y:S01]  /*aba0*/  FMUL R56, R56, 1.4426950216293334961 ;  /* 0x3fb8aa3b38387820 */ /* 0x000fe20000400000 */
[----:B-1----:R-:W-:-:S05]  /*abb0*/  FADD R42, R41, R42 ;  /* 0x0000002a292a7221 */ /* 0x002fca0000000000 */
[----:B------:R-:W1:Y:S01]  /*abc0*/  MUFU.EX2 R45, R45 ;  /* 0x0000002d002d7308 */ /* 0x000e620000000800 */
[----:B------:R-:W-:Y:S01]  /*abd0*/  FMUL R37, R57, 1.4426950216293334961 ;  /* 0x3fb8aa3b39257820 */ /* 0x000fe20000400000 */
[----:B------:R-:W-:Y:S01]  /*abe0*/  FFMA R58, R58, UR61, -R0 ;  /* 0x0000003d3a3a7c23 */ /* 0x000fe20008000800 */
[----:B----4-:R-:W-:-:S05]  /*abf0*/  FADD R42, R188, R42 ;  /* 0x0000002abc2a7221 */ /* 0x010fca0000000000 */
[----:B------:R-:W2:Y:S01]  /*ac00*/  MUFU.EX2 R46, R46 ;  /* 0x0000002e002e7308 */ /* 0x000ea20000000800 */
[----:B---3--:R3:W-:Y:S01]  /*ac10*/  STSM.16.M88 [R178+0xc000], R176 ;  /* 0x00c000b0b2007844 */ /* 0x0087e20000000000 */
[----:B------:R-:W-:Y:S01]  /*ac20*/  FMUL R47, R58, 1.4426950216293334961 ;  /* 0x3fb8aa3b3a2f7820 */ /* 0x000fe20000400000 */
[----:B------:R-:W-:Y:S01]  /*ac30*/  FFMA R59, R59, UR61, -R0 ;  /* 0x0000003d3b3b7c23 */ /* 0x000fe20008000800 */
[----:B------:R-:W-:Y:S01]  /*ac40*/  BAR.SYNC.DEFER_BLOCKING 0x0 ;  /* 0x0000000000007b1d */ /* 0x000fe20000010000 */
[----:B0-----:R-:W-:-:S05]  /*ac50*/  FADD R42, R33, R42 ;  /* 0x0000002a212a7221 */ /* 0x001fca0000000000 */
[----:B------:R-:W0:Y:S01]  /*ac60*/  MUFU.EX2 R189, R56 ;  /* 0x0000003800bd7308 */ /* 0x000e220000000800 */
[----:B------:R-:W-:Y:S01]  /*ac70*/  FMUL R48, R59, 1.4426950216293334961 ;  /* 0x3fb8aa3b3b307820 */ /* 0x000fe20000400000 */
[----:B------:R-:W-:Y:S01]  /*ac80*/  FFMA R60, R60, UR61, -R0 ;  /* 0x0000003d3c3c7c23 */ /* 0x000fe20008000800 */
[----:B-1----:R-:W-:-:S05]  /*ac90*/  FADD R42, R45, R42 ;  /* 0x0000002a2d2a7221 */ /* 0x002fca0000000000 */
[----:B------:R-:W1:Y:S01]  /*aca0*/  MUFU.EX2 R37, R37 ;  /* 0x0000002500257308 */ /* 0x000e620000000800 */
[----:B------:R-:W-:Y:S01]  /*acb0*/  FFMA R61, R61, UR61, -R0 ;  /* 0x0000003d3d3d7c23 */ /* 0x000fe20008000800 */
[----:B------:R-:W-:Y:S01]  /*acc0*/  FMUL R60, R60, 1.4426950216293334961 ;  /* 0x3fb8aa3b3c3c7820 */ /* 0x000fe20000400000 */
[----:B--2---:R-:W-:-:S05]  /*acd0*/  FADD R42, R46, R42 ;  /* 0x0000002a2e2a7221 */ /* 0x004fca0000000000 */
[----:B------:R-:W2:Y:S01]  /*ace0*/  MUFU.EX2 R47, R47 ;  /* 0x0000002f002f7308 */ /* 0x000ea20000000800 */
[----:B------:R-:W-:Y:S01]  /*acf0*/  FMUL R39, R61, 1.4426950216293334961 ;  /* 0x3fb8aa3b3d277820 */ /* 0x000fe20000400000 */
[----:B------:R-:W-:Y:S01]  /*ad00*/  FFMA R62, R62, UR61, -R0 ;  /* 0x0000003d3e3e7c23 */ /* 0x000fe20008000800 */
[----:B0-----:R-:W-:Y:S01]  /*ad10*/  FADD R42, R189, R42 ;  /* 0x0000002abd2a7221 */ /* 0x001fe20000000000 */
[--C-:B------:R-:W-:Y:S01]  /*ad20*/  FFMA R63, R63, UR61, -R0.reuse ;  /* 0x0000003d3f3f7c23 */ /* 0x100fe20008000800 */
[--C-:B------:R-:W-:Y:S01]  /*ad30*/  FFMA R191, R64, UR61, -R0.reuse ;  /* 0x0000003d40bf7c23 */ /* 0x100fe20008000800 */
[----:B------:R-:W-:Y:S02]  /*ad40*/  IMAD.U32 R174, R174, -0x80000000, RZ ;  /* 0x80000000aeae7824 */ /* 0x000fe400078e00ff */
[----:B------:R-:W-:Y:S01]  /*ad50*/  FFMA R65, R65, UR61, -R0 ;  /* 0x0000003d41417c23 */ /* 0x000fe20008000800 */
[----:B------:R-:W0:Y:S01]  /*ad60*/  MUFU.EX2 R48, R48 ;  /* 0x0000003000307308 */ /* 0x000e220000000800 */
[----:B------:R-:W-:Y:S01]  /*ad70*/  FMUL R49, R62, 1.4426950216293334961 ;  /* 0x3fb8aa3b3e317820 */ /* 0x000fe20000400000 */
[----:B-1----:R-:W-:Y:S01]  /*ad80*/  FADD R42, R37, R42 ;  /* 0x0000002a252a7221 */ /* 0x002fe20000000000 */
[----:B------:R3:W1:Y:S05]  /*ad90*/  LDSM.16.M88 R178, [R179+UR14+0xc000] ;  /* 0x00c0000eb3b2783b */ /* 0x00066a0008000000 */
[----:B------:R-:W4:Y:S01]  /*ada0*/  MUFU.EX2 R190, R60 ;  /* 0x0000003c00be7308 */ /* 0x000f220000000800 */
[----:B------:R-:W-:Y:S01]  /*adb0*/  FMUL R50, R63, 1.4426950216293334961 ;  /* 0x3fb8aa3b3f327820 */ /* 0x000fe20000400000 */
[----:B--2---:R-:W-:-:S06]  /*adc0*/  FADD R42, R47, R42 ;  /* 0x0000002a2f2a7221 */ /* 0x004fcc0000000000 */
[----:B------:R-:W2:Y:S01]  /*add0*/  MUFU.EX2 R39, R39 ;  /* 0x0000002700277308 */ /* 0x000ea20000000800 */
[----:B------:R-:W-:Y:S01]  /*ade0*/  FMUL R191, R191, 1.4426950216293334961 ;  /* 0x3fb8aa3bbfbf7820 */ /* 0x000fe20000400000 */
[----:B------:R-:W5:Y:S01]  /*adf0*/  SYNCS.PHASECHK.TRANS64.TRYWAIT P2, [UR17], R174 ;  /* 0x000000aeff0075a7 */ /* 0x000f620008041111 */
[----:B0-----:R-:W-:-:S05]  /*ae00*/  FADD R42, R48, R42 ;  /* 0x0000002a302a7221 */ /* 0x001fca0000000000 */
[----:B------:R-:W0:Y:S01]  /*ae10*/  MUFU.EX2 R49, R49 ;  /* 0x0000003100317308 */ /* 0x000e220000000800 */
[----:B------:R-:W-:Y:S01]  /*ae20*/  FMUL R44, R65, 1.4426950216293334961 ;  /* 0x3fb8aa3b412c7820 */ /* 0x000fe20000400000 */
[----:B------:R-:W-:Y:S01]  /*ae30*/  FFMA R52, R66, UR61, -R0 ;  /* 0x0000003d42347c23 */ /* 0x000fe20008000800 */
[----:B----4-:R-:W-:-:S05]  /*ae40*/  FADD R42, R190, R42 ;  /* 0x0000002abe2a7221 */ /* 0x010fca0000000000 */
[----:B------:R-:W4:Y:S01]  /*ae50*/  MUFU.EX2 R50, R50 ;  /* 0x0000003200327308 */ /* 0x000f220000000800 */
[----:B------:R-:W-:Y:S01]  /*ae60*/  FMUL R52, R52, 1.4426950216293334961 ;  /* 0x3fb8aa3b34347820 */ /* 0x000fe20000400000 */
[----:B------:R-:W-:Y:S01]  /*ae70*/  FFMA R67, R67, UR61, -R0 ;  /* 0x0000003d43437c23 */ /* 0x000fe20008000800 */
[----:B--2---:R-:W-:-:S05]  /*ae80*/  FADD R42, R39, R42 ;  /* 0x0000002a272a7221 */ /* 0x004fca0000000000 */
[----:B------:R-:W2:Y:S01]  /*ae90*/  MUFU.EX2 R191, R191 ;  /* 0x000000bf00bf7308 */ /* 0x000ea20000000800 */
[----:B------:R-:W-:Y:S01]  /*aea0*/  FMUL R51, R67, 1.4426950216293334961 ;  /* 0x3fb8aa3b43337820 */ /* 0x000fe20000400000 */
[----:B0-----:R-:W-:-:S06]  /*aeb0*/  FADD R42, R49, R42 ;  /* 0x0000002a312a7221 */ /* 0x001fcc0000000000 */
[----:B------:R-:W0:Y:S01]  /*aec0*/  MUFU.EX2 R44, R44 ;  /* 0x0000002c002c7308 */ /* 0x000e220000000800 */
[----:B----4-:R-:W-:-:S07]  /*aed0*/  FADD R42, R50, R42 ;  /* 0x0000002a322a7221 */ /* 0x010fce0000000000 */
[----:B------:R-:W4:Y:S01]  /*aee0*/  MUFU.EX2 R52, R52 ;  /* 0x0000003400347308 */ /* 0x000f220000000800 */
[----:B--2---:R-:W-:-:S07]  /*aef0*/  FADD R42, R191, R42 ;  /* 0x0000002abf2a7221 */ /* 0x004fce0000000000 */
[----:B------:R-:W2:Y:S01]  /*af00*/  MUFU.EX2 R51, R51 ;  /* 0x0000003300337308 */ /* 0x000ea20000000800 */
[----:B0-----:R-:W-:-:S04]  /*af10*/  FADD R42, R44, R42 ;  /* 0x0000002a2c2a7221 */ /* 0x001fc80000000000 */
[----:B----4-:R-:W-:-:S04]  /*af20*/  FADD R42, R52, R42 ;  /* 0x0000002a342a7221 */ /* 0x010fc80000000000 */
[----:B--2---:R-:W-:-:S05]  /*af30*/  FADD R177, R51, R42 ;  /* 0x0000002a33b17221 */ /* 0x004fca0000000000 */
[----:B------:R3:W0:Y:S01]  /*af40*/  SHFL.BFLY PT, R179, R177, 0x10, 0x1f ;  /* 0x0e001f00b1b37f89 */ /* 0x00062200000e0000 */
[----:B-1---5:R-:W-:Y:S05]  /*af50*/  @!P2 BRA `(.L_x_14) ;  /* 0x0000004c00a8a947 */ /* 0x022fea0003800000 */
.L_x_23:
[----:B------:R-:W-:Y:S02]  /*af60*/  USHF.R.S32.HI UR4, URZ, 0x1f, UR33 ;  /* 0x0000001fff047899 */ /* 0x000fe40008011421 */
[----:B------:R-:W-:-:S04]  /*af70*/  IADD3 R42, P2, PT, R214, UR33, RZ ;  /* 0x00000021d62a7c10 */ /* 0x000fc8000ff5e0ff */
[----:B------:R-:W-:-:S05]  /*af80*/  IADD3.X R43, PT, PT, R215, UR4, RZ, P2, !PT ;  /* 0x00000004d72b7c10 */ /* 0x000fca00097fe4ff */
[----:B------:R1:W2:Y:S02]  /*af90*/  LDG.E.U8 R53, desc[UR34][R42.64] ;  /* 0x000000222a357981 */ /* 0x0002a4000c1e1100 */
[----:B-1----:R-:W-:-:S04]  /*afa0*/  IADD3 R42, P2, PT, R206, UR33, RZ ;  /* 0x00000021ce2a7c10 */ /* 0x002fc8000ff5e0ff */
[----:B------:R-:W-:-:S05]  /*afb0*/  IADD3.X R43, PT, PT, R207, UR4, RZ, P2, !PT ;  /* 0x00000004cf2b7c10 */ /* 0x000fca00097fe4ff */
[----:B------:R1:W4:Y:S02]  /*afc0*/  LDG.E.U8 R54, desc[UR34][R42.64] ;  /* 0x000000222a367981 */ /* 0x000324000c1e1100 */
[----:B-1----:R-:W-:-:S04]  /*afd0*/  IADD3 R42, P2, PT, R198, UR33, RZ ;  /* 0x00000021c62a7c10 */ /* 0x002fc8000ff5e0ff */
[----:B------:R-:W-:-:S05]  /*afe0*/  IADD3.X R43, PT, PT, R199, UR4, RZ, P2, !PT ;  /* 0x00000004c72b7c10 */ /* 0x000fca00097fe4ff */
[----:B------:R1:W5:Y:S02]  /*aff0*/  LDG.E.U8 R55, desc[UR34][R42.64] ;  /* 0x000000222a377981 */ /* 0x000364000c1e1100 */
[----:B-1----:R-:W-:-:S04]  /*b000*/  IADD3 R42, P2, PT, R170, UR33, RZ ;  /* 0x00000021aa2a7c10 */ /* 0x002fc8000ff5e0ff */
[----:B------:R-:W-:-:S05]  /*b010*/  IADD3.X R43, PT, PT, R171, UR4, RZ, P2, !PT ;  /* 0x00000004ab2b7c10 */ /* 0x000fca00097fe4ff */
[----:B---3--:R1:W3:Y:S02]  /*b020*/  LDG.E.U8 R56, desc[UR34][R42.64] ;  /* 0x000000222a387981 */ /* 0x0082e4000c1e1100 */
[----:B-1----:R-:W-:-:S04]  /*b030*/  IADD3 R42, P2, PT, R162, UR33, RZ ;  /* 0x00000021a22a7c10 */ /* 0x002fc8000ff5e0ff */
[----:B------:R-:W-:-:S05]  /*b040*/  IADD3.X R43, PT, PT, R163, UR4, RZ, P2, !PT ;  /* 0x00000004a32b7c10 */ /* 0x000fca00097fe4ff */
[----:B------:R1:W2:Y:S02]  /*b050*/  LDG.E.U8 R57, desc[UR34][R42.64] ;  /* 0x000000222a397981 */ /* 0x0002a4000c1e1100 */
        /* <DEDUP_REMOVED lines=8> */
[----:B------:R1:W3:Y:S02]  /*b0e0*/  LDG.E.U8 R60, desc[UR34][R42.64] ;  /* 0x000000222a3c7981 */ /* 0x0002e4000c1e1100 */
[----:B-1----:R-:W-:-:S04]  /*b0f0*/  IADD3 R42, P2, PT, R130, UR33, RZ ;  /* 0x00000021822a7c10 */ /* 0x002fc8000ff5e0ff */
[----:B------:R-:W-:-:S05]  /*b100*/  IADD3.X R43, PT, PT, R131, UR4, RZ, P2, !PT ;  /* 0x00000004832b7c10 */ /* 0x000fca00097fe4ff */
[----:B------:R1:W3:Y:S01]  /*b110*/  LDG.E.U8 R61, desc[UR34][R42.64] ;  /* 0x000000222a3d7981 */ /* 0x0002e2000c1e1100 */
[----:B------:R-:W-:Y:S02]  /*b120*/  F2FP.SATFINITE.E4M3.F32.PACK_AB_MERGE_C R5, R6, R5, RZ ;  /* 0x000000050605723e */ /* 0x000fe400048070ff */
[----:B-1----:R-:W-:-:S04]  /*b130*/  IADD3 R42, P2, PT, R122, UR33, RZ ;  /* 0x000000217a2a7c10 */ /* 0x002fc8000ff5e0ff */
[----:B------:R-:W-:-:S05]  /*b140*/  IADD3.X R43, PT, PT, R123, UR4, RZ, P2, !PT ;  /* 0x000000047b2b7c10 */ /* 0x000fca00097fe4ff */
[----:B------:R1:W3:Y:S01]  /*b150*/  LDG.E.U8 R6, desc[UR34][R42.64] ;  /* 0x000000222a067981 */ /* 0x0002e2000c1e1100 */
[----:B------:R-:W-:Y:S02]  /*b160*/  F2FP.SATFINITE.E4M3.F32.PACK_AB_MERGE_C R175, R15, R14, RZ ;  /* 0x0000000e0faf723e */ /* 0x000fe400048070ff */
[----:B------:R-:W-:Y:S02]  /*b170*/  F2FP.SATFINITE.E4M3.F32.PACK_AB_MERGE_C R174, R12, R10, RZ ;  /* 0x0000000a0cae723e */ /* 0x000fe400048070ff */
[----:B-1----:R-:W-:-:S04]  /*b180*/  IADD3 R42, P2, PT, R114, UR33, RZ ;  /* 0x00000021722a7c10 */ /* 0x002fc8000ff5e0ff */
[----:B------:R-:W-:Y:S02]  /*b190*/  IADD3.X R43, PT, PT, R115, UR4, RZ, P2, !PT ;  /* 0x00000004732b7c10 */ /* 0x000fe400097fe4ff */
[----:B------:R-:W-:-:S03]  /*b1a0*/  IADD3 R14, P2, PT, R106, UR33, RZ ;  /* 0x000000216a0e7c10 */ /* 0x000fc6000ff5e0ff */
[----:B------:R-:W3:Y:S01]  /*b1b0*/  LDG.E.U8 R42, desc[UR34][R42.64] ;  /* 0x000000222a2a7981 */ /* 0x000ee2000c1e1100 */
[----:B------:R-:W-:-:S05]  /*b1c0*/  IADD3.X R15, PT, PT, R107, UR4, RZ, P2, !PT ;  /* 0x000000046b0f7c10 */ /* 0x000fca00097fe4ff */
[----:B------:R1:W3:Y:S01]  /*b1d0*/  LDG.E.U8 R10, desc[UR34][R14.64] ;  /* 0x000000220e0a7981 */ /* 0x0002e2000c1e1100 */
[----:B------:R-:W-:Y:S02]  /*b1e0*/  F2FP.SATFINITE.E4M3.F32.PACK_AB_MERGE_C R17, R18, R17, RZ ;  /* 0x000000111211723e */ /* 0x000fe400048070ff */
        /* <DEDUP_REMOVED lines=46> */
[----:B------:R1:W3:Y:S04]  /*b4d0*/  LDG.E.U8 R48, desc[UR34][R14.64] ;  /* 0x000000220e307981 */ /* 0x0002e8000c1e1100 */
[----:B--2---:R2:W-:Y:S01]  /*b4e0*/  STS.U8 [R2+UR14+0x10000], R53 ;  /* 0x0100003502007988 */ /* 0x0045e2000800000e */
[----:B-1----:R-:W-:-:S04]  /*b4f0*/  IADD3 R14, P2, PT, R128, UR33, RZ ;  /* 0x00000021800e7c10 */ /* 0x002fc8000ff5e0ff */
[----:B------:R-:W-:-:S05]  /*b500*/  IADD3.X R15, PT, PT, R129, UR4, RZ, P2, !PT ;  /* 0x00000004810f7c10 */ /* 0x000fca00097fe4ff */
[----:B------:R1:W3:Y:S04]  /*b510*/  LDG.E.U8 R50, desc[UR34][R14.64] ;  /* 0x000000220e327981 */ /* 0x0002e8000c1e1100 */
[----:B----4-:R4:W-:Y:S01]  /*b520*/  STS.U8 [R2+UR14+0x10400], R54 ;  /* 0x0104003602007988 */ /* 0x0109e2000800000e */
[----:B-1----:R-:W-:-:S04]  /*b530*/  IADD3 R14, P2, PT, R120, UR33, RZ ;  /* 0x00000021780e7c10 */ /* 0x002fc8000ff5e0ff */
[----:B------:R-:W-:-:S05]  /*b540*/  IADD3.X R15, PT, PT, R121, UR4, RZ, P2, !PT ;  /* 0x00000004790f7c10 */ /* 0x000fca00097fe4ff */
[----:B------:R1:W3:Y:S04]  /*b550*/  LDG.E.U8 R52, desc[UR34][R14.64] ;  /* 0x000000220e347981 */ /* 0x0002e8000c1e1100 */
[----:B-----5:R5:W-:Y:S01]  /*b560*/  STS.U8 [R2+UR14+0x10800], R55 ;  /* 0x0108003702007988 */ /* 0x020be2000800000e */
[----:B-1----:R-:W-:-:S04]  /*b570*/  IADD3 R14, P2, PT, R112, UR33, RZ ;  /* 0x00000021700e7c10 */ /* 0x002fc8000ff5e0ff */
[----:B------:R-:W-:-:S05]  /*b580*/  IADD3.X R15, PT, PT, R113, UR4, RZ, P2, !PT ;  /* 0x00000004710f7c10 */ /* 0x000fca00097fe4ff */
[----:B--2---:R1:W2:Y:S04]  /*b590*/  LDG.E.U8 R53, desc[UR34][R14.64] ;  /* 0x000000220e357981 */ /* 0x0042a8000c1e1100 */
[----:B---3--:R3:W-:Y:S01]  /*b5a0*/  STS.U8 [R2+UR14+0x10c00], R56 ;  /* 0x010c003802007988 */ /* 0x0087e2000800000e */
[----:B-1----:R-:W-:-:S04]  /*b5b0*/  IADD3 R14, P2, PT, R104, UR33, RZ ;  /* 0x00000021680e7c10 */ /* 0x002fc8000ff5e0ff */
[----:B------:R-:W-:-:S05]  /*b5c0*/  IADD3.X R15, PT, PT, R105, UR4, RZ, P2, !PT ;  /* 0x00000004690f7c10 */ /* 0x000fca00097fe4ff */
[----:B----4-:R1:W4:Y:S04]  /*b5d0*/  LDG.E.U8 R54, desc[UR34][R14.64] ;  /* 0x000000220e367981 */ /* 0x010328000c1e1100 */
[----:B------:R0:W-:Y:S01]  /*b5e0*/  STS.U8 [R2+UR14+0x11000], R57 ;  /* 0x0110003902007988 */ /* 0x0001e2000800000e */
[----:B-1----:R-:W-:-:S04]  /*b5f0*/  IADD3 R14, P2, PT, R96, UR33, RZ ;  /* 0x00000021600e7c10 */ /* 0x002fc8000ff5e0ff */
[----:B------:R-:W-:-:S05]  /*b600*/  IADD3.X R15, PT, PT, R97, UR4, RZ, P2, !PT ;  /* 0x00000004610f7c10 */ /* 0x000fca00097fe4ff */
[----:B-----5:R1:W5:Y:S04]  /*b610*/  LDG.E.U8 R55, desc[UR34][R14.64] ;  /* 0x000000220e377981 */ /* 0x020368000c1e1100 */
[----:B------:R0:W-:Y:S01]  /*b620*/  STS.U8 [R2+UR14+0x11400], R58 ;  /* 0x0114003a02007988 */ /* 0x0001e2000800000e */
[----:B-1----:R-:W-:-:S04]  /*b630*/  IADD3 R14, P2, PT, R88, UR33, RZ ;  /* 0x00000021580e7c10 */ /* 0x002fc8000ff5e0ff */
[----:B------:R-:W-:-:S05]  /*b640*/  IADD3.X R15, PT, PT, R89, UR4, RZ, P2, !PT ;  /* 0x00000004590f7c10 */ /* 0x000fca00097fe4ff */
[----:B---3--:R1:W3:Y:S04]  /*b650*/  LDG.E.U8 R56, desc[UR34][R14.64] ;  /* 0x000000220e387981 */ /* 0x0082e8000c1e1100 */
[----:B------:R0:W-:Y:S01]  /*b660*/  STS.U8 [R2+UR14+0x11800], R59 ;  /* 0x0118003b02007988 */ /* 0x0001e2000800000e */
[----:B-1----:R-:W-:-:S04]  /*b670*/  IADD3 R14, P2, PT, R80, UR33, RZ ;  /* 0x00000021500e7c10 */ /* 0x002fc8000ff5e0ff */
[----:B------:R-:W-:-:S05]  /*b680*/  IADD3.X R15, PT, PT, R81, UR4, RZ, P2, !PT ;  /* 0x00000004510f7c10 */ /* 0x000fca00097fe4ff */
[----:B0-----:R0:W2:Y:S01]  /*b690*/  LDG.E.U8 R57, desc[UR34][R14.64] ;  /* 0x000000220e397981 */ /* 0x0010a2000c1e1100 */
[----:B------:R-:W-:-:S03]  /*b6a0*/  LOP3.LUT R62, R2, 0x20, RZ, 0x3c, !PT ;  /* 0x00000020023e7812 */ /* 0x000fc600078e3cff */
[----:B------:R-:W-:Y:S01]  /*b6b0*/  STS.U8 [R2+UR14+0x11c00], R60 ;  /* 0x011c003c02007988 */ /* 0x000fe2000800000e */
[----:B0-----:R-:W-:-:S04]  /*b6c0*/  IADD3 R14, P2, PT, R72, UR33, RZ ;  /* 0x00000021480e7c10 */ /* 0x001fc8000ff5e0ff */
[----:B------:R-:W-:-:S05]  /*b6d0*/  IADD3.X R15, PT, PT, R73, UR4, RZ, P2, !PT ;  /* 0x00000004490f7c10 */ /* 0x000fca00097fe4ff */
[----:B------:R0:W2:Y:S04]  /*b6e0*/  LDG.E.U8 R58, desc[UR34][R14.64] ;  /* 0x000000220e3a7981 */ /* 0x0000a8000c1e1100 */
[----:B------:R-:W-:Y:S01]  /*b6f0*/  STS.U8 [R2+UR14+0x12000], R61 ;  /* 0x0120003d02007988 */ /* 0x000fe2000800000e */
[----:B0-----:R-:W-:-:S04]  /*b700*/  IADD3 R14, P2, PT, R210, UR33, RZ ;  /* 0x00000021d20e7c10 */ /* 0x001fc8000ff5e0ff */
[----:B------:R-:W-:-:S05]  /*b710*/  IADD3.X R15, PT, PT, R211, UR4, RZ, P2, !PT ;  /* 0x00000004d30f7c10 */ /* 0x000fca00097fe4ff */
[----:B------:R0:W2:Y:S04]  /*b720*/  LDG.E.U8 R59, desc[UR34][R14.64] ;  /* 0x000000220e3b7981 */ /* 0x0000a8000c1e1100 */
[----:B------:R1:W-:Y:S01]  /*b730*/  STS.U8 [R2+UR14+0x12400], R6 ;  /* 0x0124000602007988 */ /* 0x0003e2000800000e */
[----:B0-----:R-:W-:-:S04]  /*b740*/  IADD3 R14, P2, PT, R202, UR33, RZ ;  /* 0x00000021ca0e7c10 */ /* 0x001fc8000ff5e0ff */
[----:B------:R-:W-:-:S05]  /*b750*/  IADD3.X R15, PT, PT, R203, UR4, RZ, P2, !PT ;  /* 0x00000004cb0f7c10 */ /* 0x000fca00097fe4ff */
[----:B-1----:R0:W2:Y:S04]  /*b760*/  LDG.E.U8 R6, desc[UR34][R14.64] ;  /* 0x000000220e067981 */ /* 0x0020a8000c1e1100 */
[----:B------:R1:W-:Y:S01]  /*b770*/  STS.U8 [R2+UR14+0x12800], R42 ;  /* 0x0128002a02007988 */ /* 0x0003e2000800000e */
[----:B0-----:R-:W-:-:S04]  /*b780*/  IADD3 R14, P2, PT, R194, UR33, RZ ;  /* 0x00000021c20e7c10 */ /* 0x001fc8000ff5e0ff */
[----:B------:R-:W-:-:S05]  /*b790*/  IADD3.X R15, PT, PT, R195, UR4, RZ, P2, !PT ;  /* 0x00000004c30f7c10 */ /* 0x000fca00097fe4ff */
[----:B-1----:R0:W3:Y:S04]  /*b7a0*/  LDG.E.U8 R42, desc[UR34][R14.64] ;  /* 0x000000220e2a7981 */ /* 0x0020e8000c1e1100 */
        /* <DEDUP_REMOVED lines=60> */
[----:B--2---:R1:W-:Y:S01]  /*bb70*/  STS.U8 [R62+UR14+0x12900], R53 ;  /* 0x012900353e007988 */ /* 0x0043e2000800000e */
[----:B0-----:R-:W-:-:S04]  /*bb80*/  IADD3 R14, P2, PT, R192, UR33, RZ ;  /* 0x00000021c00e7c10 */ /* 0x001fc8000ff5e0ff */
[----:B------:R-:W-:-:S05]  /*bb90*/  IADD3.X R15, PT, PT, R193, UR4, RZ, P2, !PT ;  /* 0x00000004c10f7c10 */ /* 0x000fca00097fe4ff */
[----:B-1----:R0:W2:Y:S04]  /*bba0*/  LDG.E.U8 R53, desc[UR34][R14.64] ;  /* 0x000000220e357981 */ /* 0x0020a8000c1e1100 */
[----:B----4-:R1:W-:Y:S01]  /*bbb0*/  STS.U8 [R62+UR14+0x12d00], R54 ;  /* 0x012d00363e007988 */ /* 0x0103e2000800000e */
[----:B0-----:R-:W-:-:S04]  /*bbc0*/  IADD3 R14, P2, PT, R164, UR33, RZ ;  /* 0x00000021a40e7c10 */ /* 0x001fc8000ff5e0ff */
[----:B------:R-:W-:-:S05]  /*bbd0*/  IADD3.X R15, PT, PT, R165, UR4, RZ, P2, !PT ;  /* 0x00000004a50f7c10 */ /* 0x000fca00097fe4ff */
[----:B-1----:R0:W4:Y:S04]  /*bbe0*/  LDG.E.U8 R54, desc[UR34][R14.64] ;  /* 0x000000220e367981 */ /* 0x002128000c1e1100 */
[----:B-----5:R1:W-:Y:S01]  /*bbf0*/  STS.U8 [R62+UR14+0x13100], R55 ;  /* 0x013100373e007988 */ /* 0x0203e2000800000e */
[----:B0-----:R-:W-:-:S04]  /*bc00*/  IADD3 R14, P2, PT, R156, UR33, RZ ;  /* 0x000000219c0e7c10 */ /* 0x001fc8000ff5e0ff */
[----:B------:R-:W-:-:S05]  /*bc10*/  IADD3.X R15, PT, PT, R157, UR4, RZ, P2, !PT ;  /* 0x000000049d0f7c10 */ /* 0x000fca00097fe4ff */
[----:B-1----:R0:W5:Y:S04]  /*bc20*/  LDG.E.U8 R55, desc[UR34][R14.64] ;  /* 0x000000220e377981 */ /* 0x002168000c1e1100 */
[----:B---3--:R1:W-:Y:S01]  /*bc30*/  STS.U8 [R62+UR14+0x13500], R56 ;  /* 0x013500383e007988 */ /* 0x0083e2000800000e */
        /* <DEDUP_REMOVED lines=9> */
[----:B------:R-:W-:Y:S02]  /*bcd0*/  IADD3.X R15, PT, PT, R133, UR4, RZ, P2, !PT ;  /* 0x00000004850f7c10 */ /* 0x000fe400097fe4ff */
[----:B-1----:R-:W-:-:S03]  /*bce0*/  LOP3.LUT R62, R2, 0x40, RZ, 0x3c, !PT ;  /* 0x00000040023e7812 */ /* 0x002fc600078e3cff */
[----:B------:R0:W3:Y:S04]  /*bcf0*/  LDG.E.U8 R58, desc[UR34][R14.64] ;  /* 0x000000220e3a7981 */ /* 0x0000e8000c1e1100 */
        /* <DEDUP_REMOVED lines=27> */
[----:B-1----:R0:W3:Y:S01]  /*beb0*/  LDG.E.U8 R21, desc[UR34][R14.64] ;  /* 0x000000220e157981 */ /* 0x0020e2000c1e1100 */
[----:B------:R-:W1:Y:S03]  /*bec0*/  S2R R61, SR_TID.X ;  /* 0x00000000003d7919 */ /* 0x000e660000002100 */
[----:B------:R-:W-:Y:S01]  /*bed0*/  STS.U8 [R62+UR14+0x11e00], R25 ;  /* 0x011e00193e007988 */ /* 0x000fe2000800000e */
[----:B0-----:R-:W-:-:S04]  /*bee0*/  IADD3 R14, P2, PT, R68, UR33, RZ ;  /* 0x00000021440e7c10 */ /* 0x001fc8000ff5e0ff */
[----:B------:R-:W-:-:S05]  /*bef0*/  IADD3.X R15, PT, PT, R69, UR4, RZ, P2, !PT ;  /* 0x00000004450f7c10 */ /* 0x000fca00097fe4ff */
[----:B------:R-:W3:Y:S01]  /*bf00*/  LDG.E.U8 R14, desc[UR34][R14.64] ;  /* 0x000000220e0e7981 */ /* 0x000ee2000c1e1100 */
[----:B------:R-:W-:Y:S01]  /*bf10*/  LOP3.LUT R60, R2, 0x60, RZ, 0x3c, !PT ;  /* 0x00000060023c7812 */ /* 0x000fe200078e3cff */
[----:B------:R-:W-:Y:S01]  /*bf20*/  ULEA UR17, UR32, UR14, 0x3 ;  /* 0x0000000e20117291 */ /* 0x000fe2000f8e18ff */
[----:B------:R-:W-:Y:S01]  /*bf30*/  F2FP.SATFINITE.E4M3.F32.PACK_AB_MERGE_C R172, R4, R172, R5 ;  /* 0x000000ac04ac723e */ /* 0x000fe20004807005 */
[----:B------:R-:W-:Y:S01]  /*bf40*/  STS.U8 [R62+UR14+0x12200], R28 ;  /* 0x0122001c3e007988 */ /* 0x000fe2000800000e */
[----:B------:R-:W-:Y:S01]  /*bf50*/  F2FP.SATFINITE.E4M3.F32.PACK_AB_MERGE_C R174, R8, R7, R174 ;  /* 0x0000000708ae723e */ /* 0x000fe200048070ae */
[----:B------:R-:W-:Y:S01]  /*bf60*/  FADD R179, R177, R179 ;  /* 0x000000b3b1b37221 */ /* 0x000fe20000000000 */
[----:B------:R-:W-:Y:S01]  /*bf70*/  F2FP.SATFINITE.E4M3.F32.PACK_AB_MERGE_C R175, R11, R9, R175 ;  /* 0x000000090baf723e */ /* 0x000fe200048070af */
[----:B------:R-:W-:Y:S01]  /*bf80*/  STS.U8 [R62+UR14+0x12600], R31 ;  /* 0x0126001f3e007988 */ /* 0x000fe2000800000e */
[----:B------:R-:W-:Y:S01]  /*bf90*/  F2FP.SATFINITE.E4M3.F32.PACK_AB_MERGE_C R181, R16, R181, R20 ;  /* 0x000000b510b5723e */ /* 0x000fe20004807014 */
[----:B------:R-:W-:Y:S01]  /*bfa0*/  UIADD3 UR17, UPT, UPT, UR17, 0x14000, URZ ;  /* 0x0001400011117890 */ /* 0x000fe2000fffe0ff */
[----:B------:R-:W-:Y:S01]  /*bfb0*/  F2FP.SATFINITE.E4M3.F32.PACK_AB_MERGE_C R180, R13, R180, R17 ;  /* 0x000000b40db4723e */ /* 0x000fe20004807011 */
[----:B------:R-:W-:Y:S01]  /*bfc0*/  STS.U8 [R62+UR14+0x12a00], R35 ;  /* 0x012a00233e007988 */ /* 0x000fe2000800000e */
[----:B------:R-:W-:Y:S01]  /*bfd0*/  F2FP.SATFINITE.E4M3.F32.PACK_AB_MERGE_C R182, R19, R182, R24 ;  /* 0x000000b613b6723e */ /* 0x000fe20004807018 */
[----:B------:R-:W-:Y:S01]  /*bfe0*/  UMOV UR7, UR8 ;  /* 0x0000000800077c82 */ /* 0x000fe20008000000 */
[----:B------:R-:W-:Y:S01]  /*bff0*/  F2FP.SATFINITE.E4M3.F32.PACK_AB_MERGE_C R183, R22, R183, R27 ;  /* 0x000000b716b7723e */ /* 0x000fe2000480701b */
[----:B------:R-:W-:Y:S01]  /*c000*/  STS.U8 [R62+UR14+0x12e00], R38 ;  /* 0x012e00263e007988 */ /* 0x000fe2000800000e */
[----:B------:R-:W-:-:S02]  /*c010*/  F2FP.SATFINITE.E4M3.F32.PACK_AB_MERGE_C R185, R26, R185, R34 ;  /* 0x000000b91ab9723e */ /* 0x000fc40004807022 */
[----:B------:R-:W-:Y:S01]  /*c020*/  F2FP.SATFINITE.E4M3.F32.PACK_AB_MERGE_C R184, R23, R184, R30 ;  /* 0x000000b817b8723e */ /* 0x000fe2000480701e */
[----:B------:R-:W-:Y:S01]  /*c030*/  STS.U8 [R62+UR14+0x13200], R41 ;  /* 0x013200293e007988 */ /* 0x000fe2000800000e */
[----:B------:R-:W-:Y:S02]  /*c040*/  F2FP.SATFINITE.E4M3.F32.PACK_AB_MERGE_C R186, R29, R186, R36 ;  /* 0x000000ba1dba723e */ /* 0x000fe40004807024 */
[----:B------:R-:W-:Y:S01]  /*c050*/  F2FP.SATFINITE.E4M3.F32.PACK_AB_MERGE_C R187, R32, R187, R40 ;  /* 0x000000bb20bb723e */ /* 0x000fe20004807028 */
[----:B------:R-:W-:Y:S01]  /*c060*/  STS.U8 [R62+UR14+0x13600], R43 ;  /* 0x0136002b3e007988 */ /* 0x000fe2000800000e */
[----:B------:R-:W-:Y:S02]  /*c070*/  F2FP.SATFINITE.E4M3.F32.PACK_AB_MERGE_C R189, R37, R189, R47 ;  /* 0x000000bd25bd723e */ /* 0x000fe4000480702f */
[----:B------:R-:W-:Y:S01]  /*c080*/  F2FP.SATFINITE.E4M3.F32.PACK_AB_MERGE_C R188, R33, R188, R45 ;  /* 0x000000bc21bc723e */ /* 0x000fe2000480702d */
[----:B------:R-:W-:Y:S01]  /*c090*/  STS.U8 [R62+UR14+0x13a00], R46 ;  /* 0x013a002e3e007988 */ /* 0x000fe2000800000e */
[----:B------:R-:W-:-:S02]  /*c0a0*/  F2FP.SATFINITE.E4M3.F32.PACK_AB_MERGE_C R190, R39, R190, R49 ;  /* 0x000000be27be723e */ /* 0x000fc40004807031 */
[----:B------:R-:W-:Y:S01]  /*c0b0*/  F2FP.SATFINITE.E4M3.F32.PACK_AB_MERGE_C R191, R44, R191, R51 ;  /* 0x000000bf2cbf723e */ /* 0x000fe20004807033 */
[----:B------:R-:W-:Y:S04]  /*c0c0*/  STS.U8 [R62+UR14+0x13e00], R48 ;  /* 0x013e00303e007988 */ /* 0x000fe8000800000e */
[----:B------:R-:W-:Y:S04]  /*c0d0*/  STS.U8 [R60+UR14+0x10300], R50 ;  /* 0x010300323c007988 */ /* 0x000fe8000800000e */
[----:B------:R-:W-:Y:S04]  /*c0e0*/  STS.U8 [R60+UR14+0x10700], R52 ;  /* 0x010700343c007988 */ /* 0x000fe8000800000e */
[----:B--2---:R-:W-:Y:S04]  /*c0f0*/  STS.U8 [R60+UR14+0x10b00], R53 ;  /* 0x010b00353c007988 */ /* 0x004fe8000800000e */
[----:B----4-:R-:W-:Y:S04]  /*c100*/  STS.U8 [R60+UR14+0x10f00], R54 ;  /* 0x010f00363c007988 */ /* 0x010fe8000800000e */
[----:B-----5:R-:W-:Y:S04]  /*c110*/  STS.U8 [R60+UR14+0x11300], R55 ;  /* 0x011300373c007988 */ /* 0x020fe8000800000e */
[----:B---3--:R-:W-:Y:S04]  /*c120*/  STS.U8 [R60+UR14+0x11700], R56 ;  /* 0x011700383c007988 */ /* 0x008fe8000800000e */
[----:B------:R-:W-:Y:S04]  /*c130*/  STS.U8 [R60+UR14+0x11b00], R57 ;  /* 0x011b00393c007988 */ /* 0x000fe8000800000e */
[----:B------:R-:W-:Y:S04]  /*c140*/  STS.U8 [R60+UR14+0x11f00], R58 ;  /* 0x011f003a3c007988 */ /* 0x000fe8000800000e */
[----:B------:R-:W-:Y:S04]  /*c150*/  STS.U8 [R60+UR14+0x12300], R59 ;  /* 0x0123003b3c007988 */ /* 0x000fe8000800000e */
[----:B------:R1:W-:Y:S02]  /*c160*/  STS.U8 [R60+UR14+0x12700], R6 ;  /* 0x012700063c007988 */ /* 0x0003e4000800000e */
[----:B-1----:R-:W-:-:S05]  /*c170*/  IMAD.SHL.U32 R6, R61, 0x10, RZ ;  /* 0x000000103d067824 */ /* 0x002fca00078e00ff */
[----:B------:R-:W-:Y:S01]  /*c180*/  LOP3.LUT R6, R6, 0x870, RZ, 0xc0, !PT ;  /* 0x0000087006067812 */ /* 0x000fe200078ec0ff */
[----:B------:R-:W-:Y:S04]  /*c190*/  STS.U8 [R60+UR14+0x12b00], R42 ;  /* 0x012b002a3c007988 */ /* 0x000fe8000800000e */
[----:B------:R0:W-:Y:S02]  /*c1a0*/  STS.U8 [R60+UR14+0x12f00], R10 ;  /* 0x012f000a3c007988 */ /* 0x0001e4000800000e */
[----:B0-----:R-:W-:-:S05]  /*c1b0*/  IMAD.SHL.U32 R10, R61, 0x4, RZ ;  /* 0x000000043d0a7824 */ /* 0x001fca00078e00ff */
[----:B------:R-:W-:Y:S01]  /*c1c0*/  LOP3.LUT R6, R6, 0x40, R10, 0x78, !PT ;  /* 0x0000004006067812 */ /* 0x000fe200078e780a */
[----:B------:R-:W-:Y:S01]  /*c1d0*/  IMAD.SHL.U32 R10, R61, 0x80, RZ ;  /* 0x000000803d0a7824 */ /* 0x000fe200078e00ff */
[----:B------:R-:W-:Y:S04]  /*c1e0*/  STS.U8 [R60+UR14+0x13300], R12 ;  /* 0x0133000c3c007988 */ /* 0x000fe8000800000e */
[----:B------:R-:W-:-:S04]  /*c1f0*/  LOP3.LUT R6, R6, 0x3780, R10, 0xf8, !PT ;  /* 0x0000378006067812 */ /* 0x000fc800078ef80a */
[C---:B------:R-:W-:Y:S02]  /*c200*/  LOP3.LUT R4, R6.reuse, 0x10, RZ, 0x3c, !PT ;  /* 0x0000001006047812 */ /* 0x040fe400078e3cff */
[C---:B------:R-:W-:Y:S02]  /*c210*/  LOP3.LUT R5, R6.reuse, 0x20, RZ, 0x3c, !PT ;  /* 0x0000002006057812 */ /* 0x040fe400078e3cff */
[----:B------:R-:W-:Y:S01]  /*c220*/  LOP3.LUT R7, R6, 0x30, RZ, 0x3c, !PT ;  /* 0x0000003006077812 */ /* 0x000fe200078e3cff */
[----:B------:R-:W-:Y:S04]  /*c230*/  STS.U8 [R60+UR14+0x13700], R18 ;  /* 0x013700123c007988 */ /* 0x000fe8000800000e */
[----:B------:R-:W-:Y:S04]  /*c240*/  STS.U8 [R60+UR14+0x13b00], R21 ;  /* 0x013b00153c007988 */ /* 0x000fe8000800000e */
[----:B------:R-:W-:Y:S04]  /*c250*/  STS.U8 [R60+UR14+0x13f00], R14 ;  /* 0x013f000e3c007988 */ /* 0x000fe8000800000e */
[----:B------:R-:W-:Y:S04]  /*c260*/  STS.128 [R6+UR14+0x4000], R172 ;  /* 0x004000ac06007988 */ /* 0x000fe80008000c0e */
[----:B------:R-:W-:Y:S04]  /*c270*/  STS.128 [R4+UR14+0x4000], R180 ;  /* 0x004000b404007988 */ /* 0x000fe80008000c0e */
[----:B------:R-:W-:Y:S04]  /*c280*/  STS.128 [R5+UR14+0x4000], R184 ;  /* 0x004000b805007988 */ /* 0x000fe80008000c0e */
[----:B------:R0:W-:Y:S02]  /*c290*/  STS.128 [R7+UR14+0x4000], R188 ;  /* 0x004000bc07007988 */ /* 0x0001e40008000c0e */
[----:B0-----:R-:W0:Y:S01]  /*c2a0*/  LDTM.x64 R4, tmem[UR16] ;  /* 0x00000010000479ee */ /* 0x001e220008340000 */
[----:B------:R-:W-:Y:S01]  /*c2b0*/  NOP ;  /* 0x0000000000007918 */ /* 0x000fe20000000000 */
        /* <DEDUP_REMOVED lines=64> */
[----:B------:R0:W-:Y:S01]  /*c6c0*/  STTM.x64 tmem[UR16], R4 ;  /* 0x00000004000079ed */ /* 0x0001e20008340010 */
[----:B------:R-:W1:Y:S02]  /*c6d0*/  FENCE.VIEW.ASYNC.T ;  /* 0x00000000000073c6 */ /* 0x000e640000000200 */
[----:B-1----:R-:W-:Y:S06]  /*c6e0*/  BAR.SYNC.DEFER_BLOCKING 0x0 ;  /* 0x0000000000007b1d */ /* 0x002fec0000010000 */
[----:B------:R1:W-:Y:S06]  /*c6f0*/  MEMBAR.ALL.CTA ;  /* 0x0000000000007992 */ /* 0x0003ec0000008000 */
[----:B-1----:R-:W1:Y:S02]  /*c700*/  FENCE.VIEW.ASYNC.S ;  /* 0x00000000000073c6 */ /* 0x002e640000000000 */
[----:B-1----:R-:W-:Y:S06]  /*c710*/  BAR.SYNC.DEFER_BLOCKING 0x0 ;  /* 0x0000000000007b1d */ /* 0x002fec0000010000 */
[----:B------:R-:W-:Y:S05]  /*c720*/  BRA.U UP2, `(.L_x_15) ;  /* 0x0000000102547547 */ /* 0x000fea000b800000 */
        /* <DEDUP_REMOVED lines=12> */
[----:B------:R1:W-:Y:S01]  /*c7f0*/  UTCQMMA gdesc[UR20], gdesc[UR22], tmem[UR15], tmem[UR24], idesc[UR25], UPT ;  /* 0x00ff1816140075ea */ /* 0x0003e2000b80030f */
        /* <DEDUP_REMOVED lines=8> */
.L_x_15:
[----:B0-----:R-:W0:Y:S01]  /*c880*/  LDC R4, c[0x0][0x3c4] ;  /* 0x0000f100ff047b82 */ /* 0x001e220000000800 */
[----:B------:R-:W-:Y:S01]  /*c890*/  UIADD3 UR32, UPT, UPT, UR32, 0x1, URZ ;  /* 0x0000000120207890 */ /* 0x000fe2000fffe0ff */
[----:B------:R-:W-:Y:S01]  /*c8a0*/  FFMA R252, R176, R252, R179 ;  /* 0x000000fcb0fc7223 */ /* 0x000fe200000000b3 */
[----:B------:R-:W-:Y:S01]  /*c8b0*/  UIADD3 UR5, UPT, UPT, UR62, -0x80, URZ ;  /* 0xffffff803e057890 */ /* 0x000fe2000fffe0ff */
[----:B------:R-:W-:Y:S01]  /*c8c0*/  IMAD.U32 R174, RZ, RZ, UR7 ;  /* 0x00000007ffae7e24 */ /* 0x000fe2000f8e00ff */
[----:B------:R-:W-:Y:S01]  /*c8d0*/  UISETP.GT.AND UP1, UPT, UR32, 0x1, UPT ;  /* 0x000000012000788c */ /* 0x000fe2000bf24270 */
[----:B------:R-:W-:Y:S01]  /*c8e0*/  IMAD.MOV.U32 R175, RZ, RZ, R0 ;  /* 0x000000ffffaf7224 */ /* 0x000fe200078e0000 */
[----:B------:R-:W-:Y:S02]  /*c8f0*/  UIADD3 UR6, UPT, UPT, UR6, 0x80, URZ ;  /* 0x0000008006067890 */ /* 0x000fe4000fffe0ff */
[----:B------:R-:W-:Y:S02]  /*c900*/  USEL UR8, URZ, 0x1, !UP1 ;  /* 0x00000001ff087887 */ /* 0x000fe4000c800000 */
[----:B------:R-:W-:-:S02]  /*c910*/  USEL UR32, UR32, URZ, !UP1 ;  /* 0x000000ff20207287 */ /* 0x000fc4000c800000 */
[----:B------:R-:W-:Y:S02]  /*c920*/  UISETP.GE.AND UP1, UPT, UR6, UR5, UPT ;  /* 0x000000050600728c */ /* 0x000fe4000bf26270 */
[----:B-1----:R-:W-:Y:S02]  /*c930*/  USHF.L.U32 UR4, UR60, 0x7, URZ ;  /* 0x000000073c047899 */ /* 0x002fe400080006ff */
[----:B------:R-:W-:Y:S02]  /*c940*/  ULOP3.LUT UR8, UR7, UR8, URZ, 0x3c, !UPT ;  /* 0x0000000807087292 */ /* 0x000fe4000f8e3cff */
[----:B------:R-:W-:Y:S01]  /*c950*/  UIADD3 UR33, UPT, UPT, UR4, UR33, URZ ;  /* 0x0000002104217290 */ /* 0x000fe2000fffe0ff */
[----:B0-----:R-:W-:-:S04]  /*c960*/  IMAD.SHL.U32 R4, R4, 0x80, RZ ;  /* 0x0000008004047824 */ /* 0x001fc800078e00ff */
[----:B------:R-:W-:Y:S01]  /*c970*/  IMAD.IADD R3, R4, 0x1, R3 ;  /* 0x0000000104037824 */ /* 0x000fe200078e0203 */
[----:B------:R-:W-:Y:S06]  /*c980*/  BRA.U !UP1, `(.L_x_16) ;  /* 0xffffffb909547547 */ /* 0x000fec000b83ffff */
.L_x_11:
[----:B------:R-:W0:Y:S02]  /*c990*/  LDCU UR4, c[0x0][0x3f0] ;  /* 0x00007e00ff0477ac */ /* 0x000e240008000800 */
[----:B0-----:R-:W-:-:S09]  /*c9a0*/  UISETP.GE.AND UP0, UPT, UR4, 0x1, UPT ;  /* 0x000000010400788c */ /* 0x001fd2000bf06270 */
[----:B------:R-:W-:Y:S05]  /*c9b0*/  BRA.U !UP0, `(.L_x_17) ;  /* 0x0000000108107547 */ /* 0x000fea000b800000 */
[----:B------:R-:W-:-:S06]  /*c9c0*/  USHF.L.U32 UR7, UR7, 0x1f, URZ ;  /* 0x0000001f07077899 */ /* 0x000fcc00080006ff */
[----:B------:R-:W-:-:S04]  /*c9d0*/  IMAD.U32 R2, RZ, RZ, UR7 ;  /* 0x00000007ff027e24 */ /* 0x000fc8000f8e00ff */
[----:B------:R-:W0:Y:S02]  /*c9e0*/  SYNCS.PHASECHK.TRANS64.TRYWAIT P2, [UR17], R2 ;  /* 0x00000002ff0075a7 */ /* 0x000e240008041111 */
[----:B0-----:R-:W-:Y:S05]  /*c9f0*/  @!P2 BRA `(.L_x_18) ;  /* 0x00000034000ca947 */ /* 0x001fea0003800000 */
.L_x_17:
[----:B------:R-:W2:Y:S01]  /*ca00*/  LDL.LU R130, [R1+0x174] ;  /* 0x0001740001827983 */ /* 0x000ea20000300800 */
[----:B------:R-:W-:Y:S01]  /*ca10*/  BAR.SYNC.DEFER_BLOCKING 0x0 ;  /* 0x0000000000007b1d */ /* 0x000fe20000010000 */
[----:B------:R-:W-:-:S05]  /*ca20*/  FSETP.GEU.AND P2, PT, R252, 1.175494350822287508e-38, PT ;  /* 0x00800000fc00780b */ /* 0x000fca0003f4e000 */
[----:B------:R-:W0:Y:S01]  /*ca30*/  LDCU.64 UR4, c[0x0][0x3e0] ;  /* 0x00007c00ff0477ac */ /* 0x000e220008000a00 */
[----:B------:R-:W3:Y:S01]  /*ca40*/  LDL.LU R128, [R1+0x170] ;  /* 0x0001700001807983 */ /* 0x000ee20000300800 */
[----:B------:R-:W-:Y:S01]  /*ca50*/  FSEL R68, RZ, -23, P2 ;  /* 0xc1b80000ff447808 */ /* 0x000fe20001000000 */
[----:B------:R-:W1:Y:S01]  /*ca60*/  S2R R126, SR_TID.X ;  /* 0x00000000007e7919 */ /* 0x000e620000002100 */
[----:B------:R-:W4:Y:S01]  /*ca70*/  S2R R122, SR_CTAID.X ;  /* 0x00000000007a7919 */ /* 0x000f220000002500 */
[----:B------:R-:W0:Y:S02]  /*ca80*/  @!P1 SYNCS.CCTL.IV [UR14+0x14000] ;  /* 0x01400000ff0099b1 */ /* 0x000e24000800000e */
[----:B0-----:R-:W-:Y:S01]  /*ca90*/  BAR.SYNC.DEFER_BLOCKING 0x0 ;  /* 0x0000000000007b1d */ /* 0x001fe20000010000 */
[----:B------:R-:W-:Y:S01]  /*caa0*/  UIMAD UR4, UR9, UR4, URZ ;  /* 0x00000004090472a4 */ /* 0x000fe2000f8e02ff */
[C---:B-1----:R-:W-:Y:S02]  /*cab0*/  LOP3.LUT R2, R126.reuse, 0x80, RZ, 0xc0, !PT ;  /* 0x000000807e027812 */ /* 0x042fe400078ec0ff */
[----:B------:R-:W-:-:S02]  /*cac0*/  LOP3.LUT R73, R126, 0x7f, RZ, 0xc0, !PT ;  /* 0x0000007f7e497812 */ /* 0x000fc400078ec0ff */
[----:B------:R-:W-:Y:S01]  /*cad0*/  LEA R2, R2, UR14, 0x5 ;  /* 0x0000000e02027c11 */ /* 0x000fe2000f8e28ff */
[----:B------:R-:W2:Y:S01]  /*cae0*/  @!P1 SYNCS.CCTL.IV [UR14+0x14008] ;  /* 0x01400800ff0099b1 */ /* 0x000ea2000800000e */
[----:B------:R-:W-:-:S03]  /*caf0*/  LOP3.LUT R124, R126, 0x7f, RZ, 0xc0, !PT ;  /* 0x0000007f7e7c7812 */ /* 0x000fc600078ec0ff */
[----:B------:R-:W-:Y:S02]  /*cb00*/  IMAD R2, R73, 0x10, R2 ;  /* 0x0000001049027824 */ /* 0x000fe400078e0202 */
[----:B----4-:R-:W-:Y:S01]  /*cb10*/  IMAD R122, R122, 0x80, R124 ;  /* 0x000000807a7a7824 */ /* 0x010fe200078e027c */
[----:B--2---:R0:W-:Y:S01]  /*cb20*/  STSM.16.M88 [R130], R252 ;  /* 0x000000fc82007844 */ /* 0x0041e20000000000 */
[----:B------:R-:W-:Y:S01]  /*cb30*/  BAR.SYNC.DEFER_BLOCKING 0x0 ;  /* 0x0000000000007b1d */ /* 0x000fe20000010000 */
[----:B0-----:R-:W-:-:S05]  /*cb40*/  @!P2 FMUL R252, R252, 8388608 ;  /* 0x4b000000fcfca820 */ /* 0x001fca0000400000 */
[----:B------:R-:W0:Y:S01]  /*cb50*/  LDTM.x64 R4, tmem[UR16] ;  /* 0x00000010000479ee */ /* 0x000e220008340000 */
[----:B-----5:R-:W-:-:S05]  /*cb60*/  VIADD R3, R252, 0xc0cafb0d ;  /* 0xc0cafb0dfc037836 */ /* 0x020fca0000000000 */
[----:B------:R-:W-:-:S04]  /*cb70*/  LOP3.LUT R3, R3, 0xff800000, RZ, 0xc0, !PT ;  /* 0xff80000003037812 */ /* 0x000fc800078ec0ff */
[----:B------:R-:W-:Y:S01]  /*cb80*/  I2FP.F32.S32 R71, R3 ;  /* 0x0000000300477245 */ /* 0x000fe20000201400 */
[----:B------:R-:W-:Y:S01]  /*cb90*/  IMAD.IADD R3, R252, 0x1, -R3 ;  /* 0x00000001fc037824 */ /* 0x000fe200078e0a03 */
[----:B---3--:R-:W1:Y:S01]  /*cba0*/  LDSM.16.M88 R69, [R128+UR14] ;  /* 0x0000000e8045783b */ /* 0x008e620008000000 */
[----:B------:R-:W-:Y:S02]  /*cbb0*/  NOP ;  /* 0x0000000000007918 */ /* 0x000fe40000000000 */
[----:B------:R-:W-:Y:S01]  /*cbc0*/  FFMA.FTZ R68, R71, 1.1920928955078125e-07, R68 ;  /* 0x3400000047447823 */ /* 0x000fe20000010044 */
[----:B0-----:R-:W-:Y:S01]  /*cbd0*/  BAR.SYNC.DEFER_BLOCKING 0x0 ;  /* 0x0000000000007b1d */ /* 0x001fe20000010000 */
[C---:B-1----:R-:W-:Y:S02]  /*cbe0*/  FSETP.GT.AND P1, PT, |R69|.reuse, 8.50705917302346158658e+37, PT ;  /* 0x7e8000004500780b */ /* 0x042fe40003f24200 */
[----:B------:R-:W-:-:S11]  /*cbf0*/  FSETP.GEU.AND P2, PT, |R69|, 1.175494350822287508e-38, PT ;  /* 0x008000004500780b */ /* 0x000fd60003f4e200 */
[----:B------:R-:W-:Y:S01]  /*cc00*/  @P1 FMUL R69, R69, 0.25 ;  /* 0x3e80000045451820 */ /* 0x000fe20000400000 */
[----:B------:R-:W-:Y:S01]  /*cc10*/  @P1 FMUL R4, R4, 0.25 ;  /* 0x3e80000004041820 */ /* 0x000fe20000400000 */
[----:B------:R-:W-:Y:S01]  /*cc20*/  @P1 FMUL R5, R5, 0.25 ;  /* 0x3e80000005051820 */ /* 0x000fe20000400000 */
[----:B------:R-:W-:Y:S01]  /*cc30*/  @P1 FMUL R6, R6, 0.25 ;  /* 0x3e80000006061820 */ /* 0x000fe20000400000 */
[----:B------:R-:W-:Y:S01]  /*cc40*/  @!P2 FMUL R69, R69, 16777216 ;  /* 0x4b8000004545a820 */ /* 0x000fe20000400000 */
[----:B------:R-:W-:Y:S01]  /*cc50*/  @P1 FMUL R7, R7, 0.25 ;  /* 0x3e80000007071820 */ /* 0x000fe20000400000 */
[----:B------:R-:W-:Y:S01]  /*cc60*/  @P1 FMUL R8, R8, 0.25 ;  /* 0x3e80000008081820 */ /* 0x000fe20000400000 */
[----:B------:R-:W-:Y:S01]  /*cc70*/  @P1 FMUL R9, R9, 0.25 ;  /* 0x3e80000009091820 */ /* 0x000fe20000400000 */
[----:B------:R-:W-:Y:S01]  /*cc80*/  @P1 FMUL R12, R12, 0.25 ;  /* 0x3e8000000c0c1820 */ /* 0x000fe20000400000 */
[----:B------:R-:W-:Y:S01]  /*cc90*/  @P1 FMUL R13, R13, 0.25 ;  /* 0x3e8000000d0d1820 */ /* 0x000fe20000400000 */
[----:B------:R-:W0:Y:S01]  /*cca0*/  MUFU.RCP R69, R69 ;  /* 0x0000004500457308 */ /* 0x000e220000001000 */
[----:B------:R-:W-:Y:S01]  /*ccb0*/  @P1 FMUL R14, R14, 0.25 ;  /* 0x3e8000000e0e1820 */ /* 0x000fe20000400000 */
        /* <DEDUP_REMOVED lines=9> */
[----:B------:R-:W-:Y:S01]  /*cd50*/  @!P2 FMUL R4, R4, 16777216 ;  /* 0x4b8000000404a820 */ /* 0x000fe20000400000 */
[----:B------:R-:W-:Y:S01]  /*cd60*/  @!P2 FMUL R5, R5, 16777216 ;  /* 0x4b8000000505a820 */ /* 0x000fe20000400000 */
[----:B------:R-:W-:Y:S01]  /*cd70*/  @!P2 FMUL R6, R6, 16777216 ;  /* 0x4b8000000606a820 */ /* 0x000fe20000400000 */
[----:B------:R-:W-:Y:S01]  /*cd80*/  @!P2 FMUL R7, R7, 16777216 ;  /* 0x4b8000000707a820 */ /* 0x000fe20000400000 */
[----:B------:R-:W-:Y:S01]  /*cd90*/  @!P2 FMUL R8, R8, 16777216 ;  /* 0x4b8000000808a820 */ /* 0x000fe20000400000 */
[----:B------:R-:W-:Y:S01]  /*cda0*/  @!P2 FMUL R9, R9, 16777216 ;  /* 0x4b8000000909a820 */ /* 0x000fe20000400000 */
        /* <DEDUP_REMOVED lines=40> */
[C---:B0-----:R-:W-:Y:S01]  /*d030*/  FMUL R4, R69.reuse, R4 ;  /* 0x0000000445047220 */ /* 0x041fe20000400000 */
[C---:B------:R-:W-:Y:S01]  /*d040*/  FMUL R5, R69.reuse, R5 ;  /* 0x0000000545057220 */ /* 0x040fe20000400000 */
[C---:B------:R-:W-:Y:S01]  /*d050*/  FMUL R6, R69.reuse, R6 ;  /* 0x0000000645067220 */ /* 0x040fe20000400000 */
[C---:B------:R-:W-:Y:S01]  /*d060*/  FMUL R7, R69.reuse, R7 ;  /* 0x0000000745077220 */ /* 0x040fe20000400000 */
[C---:B------:R-:W-:Y:S01]  /*d070*/  FMUL R8, R69.reuse, R8 ;  /* 0x0000000845087220 */ /* 0x040fe20000400000 */
[----:B------:R-:W-:Y:S01]  /*d080*/  FMUL R9, R69, R9 ;  /* 0x0000000945097220 */ /* 0x000fe20000400000 */
        /* <DEDUP_REMOVED lines=25> */
[----:B------:R-:W-:Y:S01]  /*d220*/  FMUL R25, R69, R25 ;  /* 0x0000001945197220 */ /* 0x000fe20000400000 */
        /* <DEDUP_REMOVED lines=36> */
[----:B------:R-:W-:Y:S01]  /*d470*/  F2FP.SATFINITE.E4M3.F32.PACK_AB_MERGE_C R4, R5, R4, RZ ;  /* 0x000000040504723e */ /* 0x000fe200048070ff */
[----:B------:R-:W-:Y:S01]  /*d480*/  @!P2 FMUL R50, R50, 16777216 ;  /* 0x4b8000003232a820 */ /* 0x000fe20000400000 */
[----:B------:R-:W-:Y:S01]  /*d490*/  F2FP.SATFINITE.E4M3.F32.PACK_AB_MERGE_C R6, R7, R6, RZ ;  /* 0x000000060706723e */ /* 0x000fe200048070ff */
[----:B------:R-:W-:Y:S01]  /*d4a0*/  @!P2 FMUL R51, R51, 16777216 ;  /* 0x4b8000003333a820 */ /* 0x000fe20000400000 */
[----:B------:R-:W-:Y:S01]  /*d4b0*/  F2FP.SATFINITE.E4M3.F32.PACK_AB_MERGE_C R8, R9, R8, RZ ;  /* 0x000000080908723e */ /* 0x000fe200048070ff */
[----:B------:R-:W-:Y:S01]  /*d4c0*/  @P1 FMUL R18, R18, 0.25 ;  /* 0x3e80000012121820 */ /* 0x000fe20000400000 */
[----:B------:R-:W-:Y:S01]  /*d4d0*/  @P1 FMUL R19, R19, 0.25 ;  /* 0x3e80000013131820 */ /* 0x000fe20000400000 */
[----:B------:R-:W-:Y:S01]  /*d4e0*/  @!P2 FMUL R10, R10, 16777216 ;  /* 0x4b8000000a0aa820 */ /* 0x000fe20000400000 */
[----:B------:R-:W-:Y:S01]  /*d4f0*/  @!P2 FMUL R11, R11, 16777216 ;  /* 0x4b8000000b0ba820 */ /* 0x000fe20000400000 */
        /* <DEDUP_REMOVED lines=9> */
[----:B------:R-:W-:Y:S01]  /*d590*/  @P1 FMUL R58, R58, 0.25 ;  /* 0x3e8000003a3a1820 */ /* 0x000fe20000400000 */
[----:B------:R-:W-:Y:S01]  /*d5a0*/  F2FP.SATFINITE.E4M3.F32.PACK_AB_MERGE_C R14, R15, R14, RZ ;  /* 0x0000000e0f0e723e */ /* 0x000fe200048070ff */
[----:B------:R-:W-:Y:S01]  /*d5b0*/  @P1 FMUL R59, R59, 0.25 ;  /* 0x3e8000003b3b1820 */ /* 0x000fe20000400000 */
[----:B------:R-:W-:Y:S01]  /*d5c0*/  F2FP.SATFINITE.E4M3.F32.PACK_AB_MERGE_C R16, R17, R16, RZ ;  /* 0x000000101110723e */ /* 0x000fe200048070ff */
[----:B------:R-:W-:Y:S01]  /*d5d0*/  FMUL R42, R69, R42 ;  /* 0x0000002a452a7220 */ /* 0x000fe20000400000 */
[----:B------:R-:W-:Y:S01]  /*d5e0*/  F2FP.SATFINITE.E4M3.F32.PACK_AB_MERGE_C R20, R21, R20, RZ ;  /* 0x000000141514723e */ /* 0x000fe200048070ff */
[----:B------:R-:W-:Y:S01]  /*d5f0*/  FMUL R43, R69, R43 ;  /* 0x0000002b452b7220 */ /* 0x000fe20000400000 */
[----:B------:R-:W-:Y:S01]  /*d600*/  F2FP.SATFINITE.E4M3.F32.PACK_AB_MERGE_C R22, R23, R22, RZ ;  /* 0x000000161716723e */ /* 0x000fe200048070ff */
[----:B------:R-:W-:Y:S01]  /*d610*/  FMUL R52, R69, R52 ;  /* 0x0000003445347220 */ /* 0x000fe20000400000 */
[----:B------:R-:W-:Y:S01]  /*d620*/  F2FP.SATFINITE.E4M3.F32.PACK_AB_MERGE_C R24, R25, R24, RZ ;  /* 0x000000181918723e */ /* 0x000fe200048070ff */
        /* <DEDUP_REMOVED lines=11> */
[----:B------:R-:W-:Y:S01]  /*d6e0*/  LOP3.LUT R21, R4, 0xffff, RZ, 0xc0, !PT ;  /* 0x0000ffff04157812 */ /* 0x000fe200078ec0ff */
[C---:B------:R-:W-:Y:S01]  /*d6f0*/  FMUL R50, R69.reuse, R50 ;  /* 0x0000003245327220 */ /* 0x040fe20000400000 */
[----:B------:R-:W-:Y:S01]  /*d700*/  LOP3.LUT R70, R6, 0xffff, RZ, 0xc0, !PT ;  /* 0x0000ffff06467812 */ /* 0x000fe200078ec0ff */
[----:B------:R-:W-:Y:S01]  /*d710*/  FMUL R51, R69, R51 ;  /* 0x0000003345337220 */ /* 0x000fe20000400000 */
[----:B------:R-:W-:Y:S01]  /*d720*/  LOP3.LUT R23, R8, 0xffff, RZ, 0xc0, !PT ;  /* 0x0000ffff08177812 */ /* 0x000fe200078ec0ff */
[----:B------:R-:W-:Y:S01]  /*d730*/  @!P2 FMUL R18, R18, 16777216 ;  /* 0x4b8000001212a820 */ /* 0x000fe20000400000 */
[----:B------:R-:W-:Y:S01]  /*d740*/  F2FP.SATFINITE.E4M3.F32.PACK_AB_MERGE_C R26, R27, R26, RZ ;  /* 0x0000001a1b1a723e */ /* 0x000fe200048070ff */
[----:B------:R-:W-:Y:S01]  /*d750*/  @!P2 FMUL R19, R19, 16777216 ;  /* 0x4b8000001313a820 */ /* 0x000fe20000400000 */
[----:B------:R-:W-:Y:S01]  /*d760*/  F2FP.SATFINITE.E4M3.F32.PACK_AB_MERGE_C R28, R29, R28, RZ ;  /* 0x0000001c1d1c723e */ /* 0x000fe200048070ff */
[----:B------:R-:W-:Y:S01]  /*d770*/  FMUL R10, R69, R10 ;  /* 0x0000000a450a7220 */ /* 0x000fe20000400000 */
[----:B------:R-:W-:Y:S01]  /*d780*/  F2FP.SATFINITE.E4M3.F32.PACK_AB_MERGE_C R30, R31, R30, RZ ;  /* 0x0000001e1f1e723e */ /* 0x000fe200048070ff */
[----:B------:R-:W-:Y:S01]  /*d790*/  FMUL R11, R69, R11 ;  /* 0x0000000b450b7220 */ /* 0x000fe20000400000 */
[----:B------:R-:W-:Y:S01]  /*d7a0*/  F2FP.SATFINITE.E4M3.F32.PACK_AB_MERGE_C R32, R33, R32, RZ ;  /* 0x000000202120723e */ /* 0x000fe200048070ff */
[----:B------:R-:W-:Y:S01]  /*d7b0*/  @!P2 FMUL R58, R58, 16777216 ;  /* 0x4b8000003a3aa820 */ /* 0x000fe20000400000 */
[----:B------:R-:W-:Y:S01]  /*d7c0*/  F2FP.SATFINITE.E4M3.F32.PACK_AB_MERGE_C R36, R37, R36, RZ ;  /* 0x000000242524723e */ /* 0x000fe200048070ff */
[----:B------:R-:W-:Y:S01]  /*d7d0*/  @!P2 FMUL R59, R59, 16777216 ;  /* 0x4b8000003b3ba820 */ /* 0x000fe20000400000 */
[----:B------:R-:W-:Y:S01]  /*d7e0*/  F2FP.SATFINITE.E4M3.F32.PACK_AB_MERGE_C R38, R39, R38, RZ ;  /* 0x000000262726723e */ /* 0x000fe200048070ff */
[C---:B------:R-:W-:Y:S01]  /*d7f0*/  FMUL R60, R69.reuse, R60 ;  /* 0x0000003c453c7220 */ /* 0x040fe20000400000 */
[----:B------:R-:W-:Y:S01]  /*d800*/  LOP3.LUT R25, R12, 0xffff, RZ, 0xc0, !PT ;  /* 0x0000ffff0c197812 */ /* 0x000fe200078ec0ff */
        /* <DEDUP_REMOVED lines=10> */
[----:B------:R-:W-:Y:S01]  /*d8b0*/  FMUL R18, R69, R18 ;  /* 0x0000001245127220 */ /* 0x000fe20000400000 */
[----:B------:R-:W-:Y:S01]  /*d8c0*/  F2FP.SATFINITE.E4M3.F32.PACK_AB_MERGE_C R40, R41, R40, RZ ;  /* 0x000000282928723e */ /* 0x000fe200048070ff */
        /* <DEDUP_REMOVED lines=14> */
[----:B------:R-:W-:Y:S01]  /*d9b0*/  FMUL R34, R69, R34 ;  /* 0x0000002245227220 */ /* 0x000fe20000400000 */
[----:B------:R-:W-:Y:S01]  /*d9c0*/  PRMT R5, R23, 0x3340, R0 ;  /* 0x0000334017057816 */ /* 0x000fe20000000000 */
[----:B------:R-:W-:Y:S01]  /*d9d0*/  FMUL R35, R69, R35 ;  /* 0x0000002345237220 */ /* 0x000fe20000400000 */
[----:B------:R-:W-:Y:S01]  /*d9e0*/  PRMT R4, R21, 0x3340, R70 ;  /* 0x0000334015047816 */ /* 0x000fe20000000046 */
[----:B------:R-:W-:Y:S01]  /*d9f0*/  @P1 FMUL R66, R66, 0.25 ;  /* 0x3e80000042421820 */ /* 0x000fe20000400000 */
[----:B------:R-:W-:Y:S01]  /*da00*/  LOP3.LUT R28, R28, 0xffff, RZ, 0xc0, !PT ;  /* 0x0000ffff1c1c7812 */ /* 0x000fe200078ec0ff */
[----:B------:R-:W-:Y:S01]  /*da10*/  @P1 FMUL R67, R67, 0.25 ;  /* 0x3e80000043431820 */ /* 0x000fe20000400000 */
[----:B------:R-:W-:Y:S01]  /*da20*/  LOP3.LUT R41, R30, 0xffff, RZ, 0xc0, !PT ;  /* 0x0000ffff1e297812 */ /* 0x000fe200078ec0ff */
[----:B------:R-:W-:Y:S01]  /*da30*/  @!P2 FMUL R66, R66, 16777216 ;  /* 0x4b8000004242a820 */ /* 0x000fe20000400000 */
[----:B------:R-:W-:Y:S01]  /*da40*/  LOP3.LUT R43, R32, 0xffff, RZ, 0xc0, !PT ;  /* 0x0000ffff202b7812 */ /* 0x000fe200078ec0ff */
[----:B------:R-:W-:Y:S01]  /*da50*/  @!P2 FMUL R67, R67, 16777216 ;  /* 0x4b8000004343a820 */ /* 0x000fe20000400000 */
[----:B------:R-:W-:Y:S01]  /*da60*/  F2FP.SATFINITE.E4M3.F32.PACK_AB_MERGE_C R50, R51, R50, RZ ;  /* 0x000000323332723e */ /* 0x000fe200048070ff */
[----:B------:R-:W-:Y:S01]  /*da70*/  FMUL R66, R69, R66 ;  /* 0x0000004245427220 */ /* 0x000fe20000400000 */
[--C-:B------:R-:W-:Y:S01]  /*da80*/  PRMT R7, R27, 0x3340, R0.reuse ;  /* 0x000033401b077816 */ /* 0x100fe20000000000 */
[----:B------:R-:W-:Y:S01]  /*da90*/  FMUL R67, R69, R67 ;  /* 0x0000004345437220 */ /* 0x000fe20000400000 */
[----:B------:R-:W-:-:S02]  /*daa0*/  PRMT R9, R39, 0x3340, R0 ;  /* 0x0000334027097816 */ /* 0x000fc40000000000 */
[----:B------:R-:W-:Y:S02]  /*dab0*/  PRMT R6, R25, 0x3340, R14 ;  /* 0x0000334019067816 */ /* 0x000fe4000000000e */
[----:B------:R-:W-:Y:S02]  /*dac0*/  PRMT R8, R20, 0x3340, R37 ;  /* 0x0000334014087816 */ /* 0x000fe40000000025 */
[----:B------:R-:W-:Y:S02]  /*dad0*/  F2FP.SATFINITE.E4M3.F32.PACK_AB_MERGE_C R10, R11, R10, RZ ;  /* 0x0000000a0b0a723e */ /* 0x000fe400048070ff */
[----:B------:R-:W-:Y:S02]  /*dae0*/  LOP3.LUT R36, R36, 0xffff, RZ, 0xc0, !PT ;  /* 0x0000ffff24247812 */ /* 0x000fe400078ec0ff */
[----:B------:R-:W-:Y:S02]  /*daf0*/  LOP3.LUT R45, R38, 0xffff, RZ, 0xc0, !PT ;  /* 0x0000ffff262d7812 */ /* 0x000fe400078ec0ff */
[----:B------:R-:W-:-:S02]  /*db00*/  LOP3.LUT R47, R40, 0xffff, RZ, 0xc0, !PT ;  /* 0x0000ffff282f7812 */ /* 0x000fc400078ec0ff */
[----:B------:R-:W-:Y:S02]  /*db10*/  LOP3.LUT R44, R44, 0xffff, RZ, 0xc0, !PT ;  /* 0x0000ffff2c2c7812 */ /* 0x000fe400078ec0ff */
[----:B------:R-:W-:Y:S02]  /*db20*/  LOP3.LUT R49, R46, 0xffff, RZ, 0xc0, !PT ;  /* 0x0000ffff2e317812 */ /* 0x000fe400078ec0ff */
[----:B------:R-:W-:Y:S02]  /*db30*/  LOP3.LUT R51, R48, 0xffff, RZ, 0xc0, !PT ;  /* 0x0000ffff30337812 */ /* 0x000fe400078ec0ff */
[----:B------:R-:W-:Y:S02]  /*db40*/  PRMT R11, R4, 0x5410, R5 ;  /* 0x00005410040b7816 */ /* 0x000fe40000000005 */
[----:B------:R-:W-:Y:S02]  /*db50*/  LOP3.LUT R52, R52, 0xffff, RZ, 0xc0, !PT ;  /* 0x0000ffff34347812 */ /* 0x000fe400078ec0ff */
[----:B------:R-:W-:-:S02]  /*db60*/  LOP3.LUT R53, R54, 0xffff, RZ, 0xc0, !PT ;  /* 0x0000ffff36357812 */ /* 0x000fc400078ec0ff */
[----:B------:R-:W-:Y:S02]  /*db70*/  LOP3.LUT R55, R56, 0xffff, RZ, 0xc0, !PT ;  /* 0x0000ffff38377812 */ /* 0x000fe400078ec0ff */
[----:B------:R-:W-:Y:S02]  /*db80*/  F2FP.SATFINITE.E4M3.F32.PACK_AB_MERGE_C R60, R61, R60, RZ ;  /* 0x0000003c3d3c723e */ /* 0x000fe400048070ff */
[----:B------:R-:W-:Y:S02]  /*db90*/  F2FP.SATFINITE.E4M3.F32.PACK_AB_MERGE_C R62, R63, R62, RZ ;  /* 0x0000003e3f3e723e */ /* 0x000fe400048070ff */
[----:B------:R-:W-:Y:S02]  /*dba0*/  F2FP.SATFINITE.E4M3.F32.PACK_AB_MERGE_C R64, R65, R64, RZ ;  /* 0x000000404140723e */ /* 0x000fe400048070ff */
[----:B------:R-:W-:Y:S02]  /*dbb0*/  PRMT R5, R43, 0x3340, R0 ;  /* 0x000033402b057816 */ /* 0x000fe40000000000 */
[----:B------:R-:W-:-:S02]  /*dbc0*/  PRMT R4, R28, 0x3340, R41 ;  /* 0x000033401c047816 */ /* 0x000fc40000000029 */
[----:B------:R-:W-:Y:S02]  /*dbd0*/  PRMT R13, R6, 0x5410, R7 ;  /* 0x00005410060d7816 */ /* 0x000fe40000000007 */
[----:B------:R-:W-:Y:S02]  /*dbe0*/  PRMT R15, R8, 0x5410, R9 ;  /* 0x00005410080f7816 */ /* 0x000fe40000000009 */
[----:B------:R-:W-:Y:S02]  /*dbf0*/  F2FP.SATFINITE.E4M3.F32.PACK_AB_MERGE_C R18, R19, R18, RZ ;  /* 0x000000121312723e */ /* 0x000fe400048070ff */
[--C-:B------:R-:W-:Y:S02]  /*dc00*/  PRMT R7, R47, 0x3340, R0.reuse ;  /* 0x000033402f077816 */ /* 0x100fe40000000000 */
[----:B------:R-:W-:Y:S02]  /*dc10*/  PRMT R9, R51, 0x3340, R0 ;  /* 0x0000334033097816 */ /* 0x000fe40000000000 */
[----:B------:R-:W-:-:S02]  /*dc20*/  PRMT R6, R36, 0x3340, R45 ;  /* 0x0000334024067816 */ /* 0x000fc4000000002d */
[----:B------:R-:W-:Y:S02]  /*dc30*/  PRMT R8, R44, 0x3340, R49 ;  /* 0x000033402c087816 */ /* 0x000fe40000000031 */
[----:B------:R-:W-:Y:S02]  /*dc40*/  F2FP.SATFINITE.E4M3.F32.PACK_AB_MERGE_C R58, R59, R58, RZ ;  /* 0x0000003a3b3a723e */ /* 0x000fe400048070ff */
[----:B------:R-:W-:Y:S02]  /*dc50*/  PRMT R19, R55, 0x3340, R0 ;  /* 0x0000334037137816 */ /* 0x000fe40000000000 */
[----:B------:R-:W-:Y:S02]  /*dc60*/  PRMT R12, R52, 0x3340, R53 ;  /* 0x00003340340c7816 */ /* 0x000fe40000000035 */
[----:B------:R-:W-:Y:S02]  /*dc70*/  PRMT R17, R4, 0x5410, R5 ;  /* 0x0000541004117816 */ /* 0x000fe40000000005 */
[----:B------:R-:W-:-:S02]  /*dc80*/  LOP3.LUT R60, R60, 0xffff, RZ, 0xc0, !PT ;  /* 0x0000ffff3c3c7812 */ /* 0x000fc400078ec0ff */
[----:B------:R-:W-:Y:S02]  /*dc90*/  LOP3.LUT R57, R62, 0xffff, RZ, 0xc0, !PT ;  /* 0x0000ffff3e397812 */ /* 0x000fe400078ec0ff */
[----:B------:R-:W-:Y:S02]  /*dca0*/  LOP3.LUT R59, R64, 0xffff, RZ, 0xc0, !PT ;  /* 0x0000ffff403b7812 */ /* 0x000fe400078ec0ff */
[----:B------:R-:W-:Y:S02]  /*dcb0*/  SHF.R.U32.HI R4, RZ, 0x8, R21 ;  /* 0x00000008ff047819 */ /* 0x000fe40000011615 */
[----:B------:R-:W-:Y:S02]  /*dcc0*/  SHF.R.U32.HI R5, RZ, 0x8, R70 ;  /* 0x00000008ff057819 */ /* 0x000fe40000011646 */
[----:B------:R-:W-:Y:S02]  /*dcd0*/  PRMT R29, R6, 0x5410, R7 ;  /* 0x00005410061d7816 */ /* 0x000fe40000000007 */
[----:B------:R-:W-:-:S02]  /*dce0*/  PRMT R31, R8, 0x5410, R9 ;  /* 0x00005410081f7816 */ /* 0x000fc40000000009 */
[----:B------:R-:W-:Y:S02]  /*dcf0*/  PRMT R33, R12, 0x5410, R19 ;  /* 0x000054100c217816 */ /* 0x000fe40000000013 */
[----:B------:R-:W-:Y:S02]  /*dd00*/  SHF.R.U32.HI R7, RZ, 0x8, R25 ;  /* 0x00000008ff077819 */ /* 0x000fe40000011619 */
[----:B------:R-:W-:Y:S02]  /*dd10*/  SHF.R.U32.HI R8, RZ, 0x8, R14 ;  /* 0x00000008ff087819 */ /* 0x000fe4000001160e */
[----:B------:R-:W-:Y:S02]  /*dd20*/  PRMT R12, R59, 0x3340, R0 ;  /* 0x000033403b0c7816 */ /* 0x000fe40000000000 */
[----:B------:R-:W-:Y:S02]  /*dd30*/  PRMT R9, R60, 0x3340, R57 ;  /* 0x000033403c097816 */ /* 0x000fe40000000039 */
[----:B------:R-:W-:-:S02]  /*dd40*/  LOP3.LUT R4, R4, 0xffff, RZ, 0xc0, !PT ;  /* 0x0000ffff04047812 */ /* 0x000fc400078ec0ff */
[----:B------:R-:W-:Y:S02]  /*dd50*/  LOP3.LUT R5, R5, 0xffff, RZ, 0xc0, !PT ;  /* 0x0000ffff05057812 */ /* 0x000fe400078ec0ff */
[----:B------:R-:W-:Y:S02]  /*dd60*/  SHF.R.U32.HI R6, RZ, 0x8, R23 ;  /* 0x00000008ff067819 */ /* 0x000fe40000011617 */
[----:B------:R-:W-:Y:S02]  /*dd70*/  F2FP.SATFINITE.E4M3.F32.PACK_AB_MERGE_C R34, R35, R34, RZ ;  /* 0x000000222322723e */ /* 0x000fe400048070ff */
[----:B------:R-:W-:Y:S02]  /*dd80*/  LOP3.LUT R7, R7, 0xffff, RZ, 0xc0, !PT ;  /* 0x0000ffff07077812 */ /* 0x000fe400078ec0ff */
[----:B------:R-:W-:Y:S02]  /*dd90*/  LOP3.LUT R8, R8, 0xffff, RZ, 0xc0, !PT ;  /* 0x0000ffff08087812 */ /* 0x000fe400078ec0ff */
[----:B------:R-:W-:-:S02]  /*dda0*/  PRMT R35, R9, 0x5410, R12 ;  /* 0x0000541009237816 */ /* 0x000fc4000000000c */
[----:B------:R-:W-:Y:S02]  /*ddb0*/  PRMT R12, R4, 0x3340, R5 ;  /* 0x00003340040c7816 */ /* 0x000fe40000000005 */
[----:B------:R-:W-:Y:S02]  /*ddc0*/  LOP3.LUT R6, R6, 0xffff, RZ, 0xc0, !PT ;  /* 0x0000ffff06067812 */ /* 0x000fe400078ec0ff */
[----:B------:R-:W-:Y:S01]  /*ddd0*/  SHF.R.U32.HI R4, RZ, 0x8, R27 ;  /* 0x00000008ff047819 */ /* 0x000fe2000001161b */
[----:B------:R-:W-:Y:S01]  /*dde0*/  IMAD.MOV.U32 R27, RZ, RZ, 0x3dc6b27f ;  /* 0x3dc6b27fff1b7424 */ /* 0x000fe200078e00ff */
[----:B------:R-:W-:Y:S02]  /*ddf0*/  PRMT R14, R7, 0x3340, R8 ;  /* 0x00003340070e7816 */ /* 0x000fe40000000008 */
[----:B------:R-:W-:Y:S02]  /*de00*/  SHF.R.U32.HI R8, RZ, 0x8, R28 ;  /* 0x00000008ff087819 */ /* 0x000fe4000001161c */
[----:B------:R-:W-:-:S02]  /*de10*/  SHF.R.U32.HI R9, RZ, 0x8, R41 ;  /* 0x00000008ff097819 */ /* 0x000fc40000011629 */
[----:B------:R-:W-:Y:S02]  /*de20*/  PRMT R19, R6, 0x3340, R1 ;  /* 0x0000334006137816 */ /* 0x000fe40000000001 */
[----:B------:R-:W-:Y:S02]  /*de30*/  LOP3.LUT R4, R4, 0xffff, RZ, 0xc0, !PT ;  /* 0x0000ffff04047812 */ /* 0x000fe400078ec0ff */
[----:B------:R-:W-:Y:S02]  /*de40*/  SHF.R.U32.HI R5, RZ, 0x8, R20 ;  /* 0x00000008ff057819 */ /* 0x000fe40000011614 */
[----:B------:R-:W-:Y:S02]  /*de50*/  SHF.R.U32.HI R6, RZ, 0x8, R37 ;  /* 0x00000008ff067819 */ /* 0x000fe40000011625 */
[----:B------:R-:W-:Y:S02]  /*de60*/  LOP3.LUT R23, R8, 0xffff, RZ, 0xc0, !PT ;  /* 0x0000ffff08177812 */ /* 0x000fe400078ec0ff */
[----:B------:R-:W-:-:S02]  /*de70*/  LOP3.LUT R8, R9, 0xffff, RZ, 0xc0, !PT ;  /* 0x0000ffff09087812 */ /* 0x000fc400078ec0ff */
[----:B------:R-:W-:Y:S02]  /*de80*/  SHF.R.U32.HI R7, RZ, 0x8, R39 ;  /* 0x00000008ff077819 */ /* 0x000fe40000011627 */
[----:B------:R-:W-:Y:S02]  /*de90*/  PRMT R9, R4, 0x3340, R1 ;  /* 0x0000334004097816 */ /* 0x000fe40000000001 */
[----:B------:R-:W-:Y:S02]  /*dea0*/  LOP3.LUT R5, R5, 0xffff, RZ, 0xc0, !PT ;  /* 0x0000ffff05057812 */ /* 0x000fe400078ec0ff */
[----:B------:R-:W-:Y:S02]  /*deb0*/  LOP3.LUT R6, R6, 0xffff, RZ, 0xc0, !PT ;  /* 0x0000ffff06067812 */ /* 0x000fe400078ec0ff */
[----:B------:R-:W-:Y:S02]  /*dec0*/  SHF.R.U32.HI R4, RZ, 0x8, R43 ;  /* 0x00000008ff047819 */ /* 0x000fe4000001162b */
[----:B------:R-:W-:-:S02]  /*ded0*/  LOP3.LUT R7, R7, 0xffff, RZ, 0xc0, !PT ;  /* 0x0000ffff07077812 */ /* 0x000fc400078ec0ff */
[----:B------:R-:W-:Y:S02]  /*dee0*/  PRMT R16, R5, 0x3340, R6 ;  /* 0x0000334005107816 */ /* 0x000fe40000000006 */
[----:B------:R-:W-:Y:S01]  /*def0*/  LOP3.LUT R25, R4, 0xffff, RZ, 0xc0, !PT ;  /* 0x0000ffff04197812 */ /* 0x000fe200078ec0ff */
[----:B------:R-:W-:Y:S01]  /*df00*/  FADD R4, R3, -1 ;  /* 0xbf80000003047421 */ /* 0x000fe20000000000 */
[----:B------:R-:W-:Y:S02]  /*df10*/  SHF.R.U32.HI R5, RZ, 0x8, R36 ;  /* 0x00000008ff057819 */ /* 0x000fe40000011624 */
[----:B------:R-:W-:Y:S02]  /*df20*/  SHF.R.U32.HI R6, RZ, 0x8, R45 ;  /* 0x00000008ff067819 */ /* 0x000fe4000001162d */
[----:B------:R-:W-:Y:S02]  /*df30*/  SHF.R.U32.HI R3, RZ, 0x8, R44 ;  /* 0x00000008ff037819 */ /* 0x000fe4000001162c */
[----:B------:R-:W-:-:S02]  /*df40*/  PRMT R21, R7, 0x3340, R0 ;  /* 0x0000334007157816 */ /* 0x000fc40000000000 */
[----:B------:R-:W-:Y:S02]  /*df50*/  SHF.R.U32.HI R7, RZ, 0x8, R47 ;  /* 0x00000008ff077819 */ /* 0x000fe4000001162f */
[----:B------:R-:W-:Y:S02]  /*df60*/  LOP3.LUT R5, R5, 0xffff, RZ, 0xc0, !PT ;  /* 0x0000ffff05057812 */ /* 0x000fe400078ec0ff */
[----:B------:R-:W-:Y:S02]  /*df70*/  LOP3.LUT R6, R6, 0xffff, RZ, 0xc0, !PT ;  /* 0x0000ffff06067812 */ /* 0x000fe400078ec0ff */
[----:B------:R-:W-:Y:S01]  /*df80*/  LOP3.LUT R24, R3, 0xffff, RZ, 0xc0, !PT ;  /* 0x0000ffff03187812 */ /* 0x000fe200078ec0ff */
[C---:B------:R-:W-:Y:S01]  /*df90*/  FFMA.FTZ R3, R4.reuse, R27, -0.16845393180847167969 ;  /* 0xbe2c7f3004037423 */ /* 0x040fe2000001001b */
[----:B------:R-:W-:Y:S02]  /*dfa0*/  LOP3.LUT R7, R7, 0xffff, RZ, 0xc0, !PT ;  /* 0x0000ffff07077812 */ /* 0x000fe400078ec0ff */
[----:B------:R-:W-:Y:S01]  /*dfb0*/  PRMT R22, R5, 0x3340, R6 ;  /* 0x0000334005167816 */ /* 0x000fe20000000006 */
[----:B------:R-:W-:Y:S01]  /*dfc0*/  FFMA.FTZ R3, R4, R3, 0.1716887056827545166 ;  /* 0x3e2fcf2a04037423 */ /* 0x000fe20000010003 */
[----:B------:R-:W-:-:S02]  /*dfd0*/  SHF.R.U32.HI R5, RZ, 0x8, R49 ;  /* 0x00000008ff057819 */ /* 0x000fc40000011631 */
[----:B------:R-:W-:Y:S01]  /*dfe0*/  PRMT R23, R23, 0x3340, R8 ;  /* 0x0000334017177816 */ /* 0x000fe20000000008 */
[C---:B------:R-:W-:Y:S01]  /*dff0*/  FFMA.FTZ R3, R4.reuse, R3, -0.17900948226451873779 ;  /* 0xbe374e4304037423 */ /* 0x040fe20000010003 */
[----:B------:R-:W-:Y:S02]  /*e000*/  PRMT R37, R7, 0x3340, R0 ;  /* 0x0000334007257816 */ /* 0x000fe40000000000 */
[----:B------:R-:W-:Y:S01]  /*e010*/  SHF.R.U32.HI R7, RZ, 0x8, R52 ;  /* 0x00000008ff077819 */ /* 0x000fe20000011634 */
[C---:B------:R-:W-:Y:S01]  /*e020*/  FFMA.FTZ R3, R4.reuse, R3, 0.20512372255325317383 ;  /* 0x3e520bf404037423 */ /* 0x040fe20000010003 */
[----:B------:R-:W-:Y:S02]  /*e030*/  SHF.R.U32.HI R8, RZ, 0x8, R53 ;  /* 0x00000008ff087819 */ /* 0x000fe40000011635 */
[----:B------:R-:W-:Y:S01]  /*e040*/  LOP3.LUT R5, R5, 0xffff, RZ, 0xc0, !PT ;  /* 0x0000ffff05057812 */ /* 0x000fe200078ec0ff */
[----:B------:R-:W-:Y:S01]  /*e050*/  FFMA.FTZ R3, R4, R3, -0.24046532809734344482 ;  /* 0xbe763c8b04037423 */ /* 0x000fe20000010003 */
[----:B------:R-:W-:-:S02]  /*e060*/  LOP3.LUT R8, R8, 0xffff, RZ, 0xc0, !PT ;  /* 0x0000ffff08087812 */ /* 0x000fc400078ec0ff */
[----:B------:R-:W-:Y:S02]  /*e070*/  LOP3.LUT R7, R7, 0xffff, RZ, 0xc0, !PT ;  /* 0x0000ffff07077812 */ /* 0x000fe400078ec0ff */
[----:B------:R-:W-:Y:S02]  /*e080*/  PRMT R28, R24, 0x3340, R5 ;  /* 0x00003340181c7816 */ /* 0x000fe40000000005 */
[----:B------:R-:W-:Y:S02]  /*e090*/  SHF.R.U32.HI R5, RZ, 0x8, R55 ;  /* 0x00000008ff057819 */ /* 0x000fe40000011637 */
[----:B------:R-:W-:Y:S02]  /*e0a0*/  PRMT R30, R7, 0x3340, R8 ;  /* 0x00003340071e7816 */ /* 0x000fe40000000008 */
[----:B------:R-:W-:Y:S02]  /*e0b0*/  SHF.R.U32.HI R7, RZ, 0x8, R57 ;  /* 0x00000008ff077819 */ /* 0x000fe40000011639 */
[----:B------:R-:W-:-:S02]  /*e0c0*/  LOP3.LUT R5, R5, 0xffff, RZ, 0xc0, !PT ;  /* 0x0000ffff05057812 */ /* 0x000fc400078ec0ff */
[----:B------:R-:W-:Y:S02]  /*e0d0*/  LOP3.LUT R24, R7, 0xffff, RZ, 0xc0, !PT ;  /* 0x0000ffff07187812 */ /* 0x000fe400078ec0ff */
[--C-:B------:R-:W-:Y:S01]  /*e0e0*/  PRMT R7, R5, 0x3340, R0.reuse ;  /* 0x0000334005077816 */ /* 0x100fe20000000000 */
[C---:B------:R-:W-:Y:S01]  /*e0f0*/  FFMA.FTZ R5, R4.reuse, R3, 0.28857114911079406738 ;  /* 0x3e93bf9904057423 */ /* 0x040fe20000010003 */
[----:B------:R-:W-:Y:S01]  /*e100*/  SHF.R.U32.HI R6, RZ, 0x8, R51 ;  /* 0x00000008ff067819 */ /* 0x000fe20000011633 */
[----:B------:R-:W0:Y:S01]  /*e110*/  LDC R3, c[0x0][0x3e8] ;  /* 0x0000fa00ff037b82 */ /* 0x000e220000000800 */
[----:B------:R-:W-:Y:S01]  /*e120*/  PRMT R20, R25, 0x3340, R0 ;  /* 0x0000334019147816 */ /* 0x000fe20000000000 */
[----:B------:R-:W-:Y:S01]  /*e130*/  FFMA.FTZ R5, R4, R5, -0.36067417263984680176 ;  /* 0xbeb8aa4904057423 */ /* 0x000fe20000010005 */
[----:B------:R-:W-:Y:S02]  /*e140*/  LOP3.LUT R25, R6, 0xffff, RZ, 0xc0, !PT ;  /* 0x0000ffff06197812 */ /* 0x000fe400078ec0ff */
[----:B------:R-:W-:Y:S01]  /*e150*/  SHF.R.U32.HI R6, RZ, 0x8, R60 ;  /* 0x00000008ff067819 */ /* 0x000fe2000001163c */
[----:B------:R-:W-:Y:S01]  /*e160*/  FFMA.FTZ R5, R4, R5, 0.48089820146560668945 ;  /* 0x3ef6384a04057423 */ /* 0x000fe20000010005 */
[----:B------:R-:W-:-:S02]  /*e170*/  SHF.R.U32.HI R8, RZ, 0x8, R59 ;  /* 0x00000008ff087819 */ /* 0x000fc4000001163b */
[----:B------:R-:W-:Y:S01]  /*e180*/  PRMT R39, R25, 0x3340, R0 ;  /* 0x0000334019277816 */ /* 0x000fe20000000000 */
[----:B------:R-:W-:Y:S01]  /*e190*/  FFMA.FTZ R5, R4, R5, -0.72134751081466674805 ;  /* 0xbf38aa3b04057423 */ /* 0x000fe20000010005 */
[----:B------:R-:W-:Y:S02]  /*e1a0*/  LOP3.LUT R25, R6, 0xffff, RZ, 0xc0, !PT ;  /* 0x0000ffff06197812 */ /* 0x000fe400078ec0ff */
[----:B------:R-:W-:Y:S01]  /*e1b0*/  LOP3.LUT R27, R8, 0xffff, RZ, 0xc0, !PT ;  /* 0x0000ffff081b7812 */ /* 0x000fe200078ec0ff */
[----:B------:R-:W-:Y:S01]  /*e1c0*/  FMUL R5, R4, R5 ;  /* 0x0000000504057220 */ /* 0x000fe20000400000 */
[----:B------:R-:W-:Y:S02]  /*e1d0*/  LOP3.LUT R26, R26, 0xffff, RZ, 0xc0, !PT ;  /* 0x0000ffff1a1a7812 */ /* 0x000fe400078ec0ff */
[----:B------:R-:W-:Y:S01]  /*e1e0*/  PRMT R19, R12, 0x5410, R19 ;  /* 0x000054100c137816 */ /* 0x000fe20000000013 */
[----:B------:R-:W-:Y:S01]  /*e1f0*/  FMUL R5, R4, R5 ;  /* 0x0000000504057220 */ /* 0x000fe20000400000 */
[----:B------:R-:W-:-:S02]  /*e200*/  PRMT R9, R14, 0x5410, R9 ;  /* 0x000054100e097816 */ /* 0x000fc40000000009 */
[----:B------:R-:W-:Y:S01]  /*e210*/  LOP3.LUT R10, R10, 0xffff, RZ, 0xc0, !PT ;  /* 0x0000ffff0a0a7812 */ /* 0x000fe200078ec0ff */
[----:B------:R-:W-:Y:S01]  /*e220*/  FFMA.FTZ R5, R4, 1.4426950216293334961, R5 ;  /* 0x3fb8aa3b04057823 */ /* 0x000fe20000010005 */
[----:B------:R-:W-:Y:S01]  /*e230*/  PRMT R21, R16, 0x5410, R21 ;  /* 0x0000541010157816 */ /* 0x000fe20000000015 */
[----:B------:R-:W-:Y:S01]  /*e240*/  IMAD.SHL.U32 R4, R126, 0x10, RZ ;  /* 0x000000107e047824 */ /* 0x000fe200078e00ff */
[----:B------:R-:W-:Y:S01]  /*e250*/  PRMT R23, R23, 0x5410, R20 ;  /* 0x0000541017177816 */ /* 0x000fe20000000014 */
[----:B------:R-:W-:Y:S01]  /*e260*/  FADD R5, R68, R5 ;  /* 0x0000000544057221 */ /* 0x000fe20000000000 */
[----:B------:R-:W-:Y:S02]  /*e270*/  LOP3.LUT R18, R18, 0xffff, RZ, 0xc0, !PT ;  /* 0x0000ffff12127812 */ /* 0x000fe400078ec0ff */
[----:B------:R-:W-:Y:S02]  /*e280*/  LOP3.LUT R34, R34, 0xffff, RZ, 0xc0, !PT ;  /* 0x0000ffff22227812 */ /* 0x000fe400078ec0ff */
[----:B------:R-:W-:-:S02]  /*e290*/  PRMT R6, R25, 0x3340, R24 ;  /* 0x0000334019067816 */ /* 0x000fc40000000018 */
[----:B------:R-:W-:Y:S02]  /*e2a0*/  PRMT R41, R27, 0x3340, R0 ;  /* 0x000033401b297816 */ /* 0x000fe40000000000 */
[----:B------:R-:W-:Y:S02]  /*e2b0*/  PRMT R14, R15, 0x4210, R26 ;  /* 0x000042100f0e7816 */ /* 0x000fe4000000001a */
[--C-:B------:R-:W-:Y:S02]  /*e2c0*/  PRMT R12, R11, 0x4210, R10.reuse ;  /* 0x000042100b0c7816 */ /* 0x100fe4000000000a */
[----:B------:R-:W-:Y:S02]  /*e2d0*/  PRMT R24, R19, 0x5210, R10 ;  /* 0x0000521013187816 */ /* 0x000fe4000000000a */
[--C-:B------:R-:W-:Y:S02]  /*e2e0*/  PRMT R13, R13, 0x4210, R18.reuse ;  /* 0x000042100d0d7816 */ /* 0x100fe40000000012 */
[----:B------:R-:W-:-:S02]  /*e2f0*/  PRMT R25, R9, 0x5210, R18 ;  /* 0x0000521009197816 */ /* 0x000fc40000000012 */
[----:B------:R-:W-:Y:S02]  /*e300*/  PRMT R26, R21, 0x5210, R26 ;  /* 0x00005210151a7816 */ /* 0x000fe4000000001a */
[--C-:B------:R-:W-:Y:S02]  /*e310*/  PRMT R15, R17, 0x4210, R34.reuse ;  /* 0x00004210110f7816 */ /* 0x100fe40000000022 */
[----:B------:R-:W-:Y:S02]  /*e320*/  PRMT R27, R23, 0x5210, R34 ;  /* 0x00005210171b7816 */ /* 0x000fe40000000022 */
[----:B------:R-:W-:Y:S01]  /*e330*/  SHF.R.U32.HI R8, RZ, 0x7, R126 ;  /* 0x00000007ff087819 */ /* 0x000fe2000001167e */
[----:B------:R-:W-:Y:S01]  /*e340*/  STS.128 [R2], R12 ;  /* 0x0000000c02007388 */ /* 0x000fe20000000c00 */
[----:B------:R-:W-:Y:S02]  /*e350*/  ISETP.GE.U32.AND P1, PT, R252, 0x7f800000, PT ;  /* 0x7f800000fc00780c */ /* 0x000fe40003f26070 */
[----:B------:R-:W-:Y:S01]  /*e360*/  SGXT.U32 R8, R8, 0x1 ;  /* 0x000000010808781a */ /* 0x000fe20000000000 */
[----:B------:R1:W-:Y:S01]  /*e370*/  STS.128 [R2+0x800], R24 ;  /* 0x0008001802007388 */ /* 0x0003e20000000c00 */
[----:B------:R-:W-:-:S02]  /*e380*/  FSETP.NEU.AND P2, PT, R252, RZ, PT ;  /* 0x000000fffc00720b */ /* 0x000fc40003f4d000 */
[----:B------:R-:W-:Y:S01]  /*e390*/  PRMT R23, R30, 0x5410, R7 ;  /* 0x000054101e177816 */ /* 0x000fe20000000007 */
[----:B0-----:R-:W-:Y:S01]  /*e3a0*/  IMAD R11, R8, R3, RZ ;  /* 0x00000003080b7224 */ /* 0x001fe200078e02ff */
[----:B------:R-:W-:Y:S01]  /*e3b0*/  LOP3.LUT R8, R4, 0xff0, RZ, 0xc0, !PT ;  /* 0x00000ff004087812 */ /* 0x000fe200078ec0ff */
[----:B------:R-:W-:Y:S01]  /*e3c0*/  BAR.SYNC.DEFER_BLOCKING 0x0 ;  /* 0x0000000000007b1d */ /* 0x000fe20000010000 */
[----:B------:R-:W-:Y:S01]  /*e3d0*/  PRMT R41, R6, 0x5410, R41 ;  /* 0x0000541006297816 */ /* 0x000fe20000000029 */
[C---:B------:R-:W-:Y:S01]  /*e3e0*/  IMAD R16, R3.reuse, 0x2, R11 ;  /* 0x0000000203107824 */ /* 0x040fe200078e020b */
[----:B------:R-:W-:Y:S01]  /*e3f0*/  PRMT R37, R22, 0x5410, R37 ;  /* 0x0000541016257816 */ /* 0x000fe20000000025 */
[----:B------:R-:W-:Y:S01]  /*e400*/  @P1 IMAD.MOV.U32 R9, RZ, RZ, 0x7f800000 ;  /* 0x7f800000ff091424 */ /* 0x000fe200078e00ff */
[----:B------:R-:W-:Y:S01]  /*e410*/  LOP3.LUT R58, R58, 0xffff, RZ, 0xc0, !PT ;  /* 0x0000ffff3a3a7812 */ /* 0x000fe200078ec0ff */
[----:B------:R-:W-:Y:S01]  /*e420*/  IMAD R17, R3, 0x2, R16 ;  /* 0x0000000203117824 */ /* 0x000fe200078e0210 */
[----:B------:R-:W-:Y:S01]  /*e430*/  F2FP.SATFINITE.E4M3.F32.PACK_AB_MERGE_C R66, R67, R66, RZ ;  /* 0x000000424342723e */ /* 0x000fe200048070ff */
[----:B------:R-:W-:Y:S01]  /*e440*/  @P1 FFMA.FTZ R5, R252, R9, +INF ;  /* 0x7f800000fc051423 */ /* 0x000fe20000010009 */
[----:B------:R-:W-:Y:S01]  /*e450*/  PRMT R62, R23, 0x5210, R58 ;  /* 0x00005210173e7816 */ /* 0x000fe2000000003a */
[----:B------:R-:W-:Y:S01]  /*e460*/  IMAD R18, R3, 0x2, R17 ;  /* 0x0000000203127824 */ /* 0x000fe200078e0211 */
[----:B-1----:R-:W0:Y:S01]  /*e470*/  LDC.64 R26, c[0x0][0x398] ;  /* 0x0000e600ff1a7b82 */ /* 0x002e220000000a00 */
[----:B------:R-:W-:Y:S01]  /*e480*/  LOP3.LUT R42, R42, 0xffff, RZ, 0xc0, !PT ;  /* 0x0000ffff2a2a7812 */ /* 0x000fe200078ec0ff */
[----:B------:R-:W-:Y:S01]  /*e490*/  IMAD R9, R122, UR5, RZ ;  /* 0x000000057a097c24 */ /* 0x000fe2000f8e02ff */
[----:B------:R-:W-:Y:S01]  /*e4a0*/  FSEL R5, R5, -INF , P2 ;  /* 0xff80000005057808 */ /* 0x000fe20001000000 */
[----:B------:R-:W-:Y:S01]  /*e4b0*/  IMAD R19, R3, 0x2, R18 ;  /* 0x0000000203137824 */ /* 0x000fe200078e0212 */
[----:B------:R-:W-:Y:S01]  /*e4c0*/  LOP3.LUT R50, R50, 0xffff, RZ, 0xc0, !PT ;  /* 0x0000ffff32327812 */ /* 0x000fe200078ec0ff */
[----:B------:R-:W-:Y:S01]  /*e4d0*/  USHF.R.S32.HI UR5, URZ, 0x1f, UR4 ;  /* 0x0000001fff057899 */ /* 0x000fe20008011404 */
[----:B------:R-:W-:Y:S01]  /*e4e0*/  PRMT R39, R28, 0x5410, R39 ;  /* 0x000054101c277816 */ /* 0x000fe20000000027 */
[----:B------:R-:W-:Y:S01]  /*e4f0*/  FFMA R0, R5, 0.69314718246459960938, R0 ;  /* 0x3f31721805007823 */ /* 0x000fe20000000000 */
[----:B------:R-:W-:Y:S01]  /*e500*/  IMAD R20, R3, 0x2, R19 ;  /* 0x0000000203147824 */ /* 0x000fe200078e0213 */
[----:B------:R-:W-:-:S02]  /*e510*/  LOP3.LUT R66, R66, 0xffff, RZ, 0xc0, !PT ;  /* 0x0000ffff42427812 */ /* 0x000fc400078ec0ff */
[----:B------:R-:W-:Y:S01]  /*e520*/  PRMT R28, R29, 0x4210, R42 ;  /* 0x000042101d1c7816 */ /* 0x000fe2000000002a */
[----:B------:R-:W1:Y:S01]  /*e530*/  LDS.128 R12, [R8+UR14] ;  /* 0x0000000e080c7984 */ /* 0x000e620008000c00 */
[----:B------:R-:W-:Y:S01]  /*e540*/  IMAD R21, R3, 0x2, R20 ;  /* 0x0000000203157824 */ /* 0x000fe200078e0214 */
[----:B------:R-:W-:Y:S02]  /*e550*/  PRMT R29, R31, 0x4210, R50 ;  /* 0x000042101f1d7816 */ /* 0x000fe40000000032 */
[----:B------:R-:W2:Y:S01]  /*e560*/  LDS.128 R4, [R8+UR14+0x1000] ;  /* 0x0010000e08047984 */ /* 0x000ea20008000c00 */
[----:B------:R-:W-:Y:S01]  /*e570*/  IMAD R22, R3, 0x2, R21 ;  /* 0x0000000203167824 */ /* 0x000fe200078e0215 */
[----:B------:R-:W-:Y:S02]  /*e580*/  PRMT R60, R37, 0x5210, R42 ;  /* 0x00005210253c7816 */ /* 0x000fe4000000002a */
[----:B------:R-:W-:Y:S01]  /*e590*/  PRMT R61, R39, 0x5210, R50 ;  /* 0x00005210273d7816 */ /* 0x000fe20000000032 */
[----:B------:R-:W-:Y:S01]  /*e5a0*/  IMAD R23, R3, 0x2, R22 ;  /* 0x0000000203177824 */ /* 0x000fe200078e0216 */
[----:B------:R-:W-:-:S02]  /*e5b0*/  PRMT R30, R33, 0x4210, R58 ;  /* 0x00004210211e7816 */ /* 0x000fc4000000003a */
[--C-:B------:R-:W-:Y:S01]  /*e5c0*/  PRMT R31, R35, 0x4210, R66.reuse ;  /* 0x00004210231f7816 */ /* 0x100fe20000000042 */
[----:B------:R-:W-:Y:S01]  /*e5d0*/  BAR.SYNC.DEFER_BLOCKING 0x0 ;  /* 0x0000000000007b1d */ /* 0x000fe20000010000 */
[----:B------:R-:W-:Y:S01]  /*e5e0*/  IMAD R24, R3, 0x2, R23 ;  /* 0x0000000203187824 */ /* 0x000fe200078e0217 */
[----:B------:R-:W-:Y:S02]  /*e5f0*/  PRMT R63, R41, 0x5210, R66 ;  /* 0x00005210293f7816 */ /* 0x000fe40000000042 */
[----:B0-----:R-:W-:Y:S01]  /*e600*/  IADD3 R58, P1, P2, R9, UR4, R26 ;  /* 0x00000004093a7c10 */ /* 0x001fe2000fa3e01a */
[C---:B------:R-:W-:Y:S01]  /*e610*/  IMAD R25, R3.reuse, 0x2, R24 ;  /* 0x0000000203197824 */ /* 0x040fe200078e0218 */
[----:B------:R-:W-:Y:S01]  /*e620*/  SHF.R.S32.HI R10, RZ, 0x1f, R9 ;  /* 0x0000001fff0a7819 */ /* 0x000fe20000011409 */
[----:B------:R-:W0:Y:S02]  /*e630*/  LDCU UR4, c[0x0][0x3ec] ;  /* 0x00007d80ff0477ac */ /* 0x000e240008000800 */
[----:B------:R-:W-:Y:S01]  /*e640*/  IMAD R36, R3, 0x2, R25 ;  /* 0x0000000203247824 */ /* 0x000fe200078e0219 */
[----:B------:R-:W-:-:S02]  /*e650*/  IADD3.X R120, PT, PT, R10, UR5, R27, P1, P2 ;  /* 0x000000050a787c10 */ /* 0x000fc40008fe441b */
[----:B------:R-:W-:Y:S01]  /*e660*/  IADD3 R10, P1, PT, R11, R58, RZ ;  /* 0x0000003a0b0a7210 */ /* 0x000fe20007f3e0ff */
[----:B------:R-:W-:-:S03]  /*e670*/  IMAD R37, R3, 0x2, R36 ;  /* 0x0000000203257824 */ /* 0x000fc600078e0224 */
[----:B------:R-:W-:Y:S01]  /*e680*/  LEA.HI.X.SX32 R11, R11, R120, 0x1, P1 ;  /* 0x000000780b0b7211 */ /* 0x000fe200008f0eff */
[----:B------:R-:W-:-:S04]  /*e690*/  IMAD R38, R3, 0x2, R37 ;  /* 0x0000000203267824 */ /* 0x000fc800078e0225 */
[C---:B------:R-:W-:Y:S01]  /*e6a0*/  IMAD R39, R3.reuse, 0x2, R38 ;  /* 0x0000000203277824 */ /* 0x040fe200078e0226 */
[----:B------:R-:W-:Y:S03]  /*e6b0*/  STS.128 [R2], R28 ;  /* 0x0000001c02007388 */ /* 0x000fe60000000c00 */
[C---:B------:R-:W-:Y:S01]  /*e6c0*/  IMAD R40, R3.reuse, 0x2, R39 ;  /* 0x0000000203287824 */ /* 0x040fe200078e0227 */
[----:B0-----:R-:W-:Y:S01]  /*e6d0*/  UIMAD UR4, UR9, UR4, URZ ;  /* 0x00000004090472a4 */ /* 0x001fe2000f8e02ff */
[C---:B-1----:R-:W-:Y:S01]  /*e6e0*/  PRMT R51, R12.reuse, 0x7773, RZ ;  /* 0x000077730c337816 */ /* 0x042fe200000000ff */
[----:B------:R2:W-:Y:S01]  /*e6f0*/  STS.128 [R2+0x800], R60 ;  /* 0x0008003c02007388 */ /* 0x0005e20000000c00 */
[C---:B------:R-:W-:Y:S01]  /*e700*/  PRMT R45, R12.reuse, 0x7772, RZ ;  /* 0x000077720c2d7816 */ /* 0x040fe200000000ff */
[C---:B------:R-:W-:Y:S01]  /*e710*/  IMAD R41, R3.reuse, 0x2, R40 ;  /* 0x0000000203297824 */ /* 0x040fe200078e0228 */
[C---:B------:R-:W-:Y:S01]  /*e720*/  PRMT R77, R12.reuse, 0x7771, RZ ;  /* 0x000077710c4d7816 */ /* 0x040fe200000000ff */
[----:B------:R-:W-:Y:S01]  /*e730*/  USHF.L.U32 UR6, UR4, 0x2, URZ ;  /* 0x0000000204067899 */ /* 0x000fe200080006ff */
[----:B------:R-:W-:Y:S01]  /*e740*/  PRMT R43, R12, 0x7770, RZ ;  /* 0x000077700c2b7816 */ /* 0x000fe200000000ff */
[----:B------:R-:W-:Y:S01]  /*e750*/  BAR.SYNC.DEFER_BLOCKING 0x0 ;  /* 0x0000000000007b1d */ /* 0x000fe20000010000 */
[----:B------:R-:W-:Y:S01]  /*e760*/  IADD3 R12, P1, PT, R16, R58, RZ ;  /* 0x0000003a100c7210 */ /* 0x000fe20007f3e0ff */
[----:B------:R-:W-:Y:S01]  /*e770*/  IMAD R42, R3, 0x2, R41 ;  /* 0x00000002032a7824 */ /* 0x000fe200078e0229 */
[C---:B------:R-:W-:Y:S01]  /*e780*/  PRMT R59, R13.reuse, 0x7773, RZ ;  /* 0x000077730d3b7816 */ /* 0x040fe200000000ff */
[----:B------:R-:W-:Y:S01]  /*e790*/  UIMAD.WIDE UR4, UR4, 0x4, URZ ;  /* 0x00000004040478a5 */ /* 0x000fe2000f8e02ff */
[----:B------:R-:W-:-:S02]  /*e7a0*/  PRMT R55, R13, 0x7772, RZ ;  /* 0x000077720d377816 */ /* 0x000fc400000000ff */
[C---:B------:R-:W-:Y:S02]  /*e7b0*/  PRMT R53, R13.reuse, 0x7771, RZ ;  /* 0x000077710d357816 */ /* 0x040fe400000000ff */
[----:B------:R-:W-:Y:S02]  /*e7c0*/  PRMT R75, R13, 0x7770, RZ ;  /* 0x000077700d4b7816 */ /* 0x000fe400000000ff */
[C---:B--2---:R-:W-:Y:S02]  /*e7d0*/  PRMT R2, R4.reuse, 0x7773, RZ ;  /* 0x0000777304027816 */ /* 0x044fe400000000ff */
[C---:B------:R-:W-:Y:S02]  /*e7e0*/  PRMT R9, R4.reuse, 0x7772, RZ ;  /* 0x0000777204097816 */ /* 0x040fe400000000ff */
[C---:B------:R-:W-:Y:S02]  /*e7f0*/  PRMT R26, R4.reuse, 0x7771, RZ ;  /* 0x00007771041a7816 */ /* 0x040fe400000000ff */
[----:B------:R-:W-:-:S02]  /*e800*/  PRMT R30, R4, 0x7770, RZ ;  /* 0x00007770041e7816 */ /* 0x000fc400000000ff */
[----:B------:R-:W-:Y:S02]  /*e810*/  LEA.HI.X.SX32 R13, R16, R120, 0x1, P1 ;  /* 0x00000078100d7211 */ /* 0x000fe400008f0eff */
[----:B------:R-:W-:Y:S02]  /*e820*/  IADD3 R4, P1, PT, R17, R58, RZ ;  /* 0x0000003a11047210 */ /* 0x000fe40007f3e0ff */
[C---:B------:R-:W-:Y:S01]  /*e830*/  PRMT R27, R5.reuse, 0x7773, RZ ;  /* 0x00007773051b7816 */ /* 0x040fe200000000ff */
[----:B------:R0:W-:Y:S01]  /*e840*/  STG.E.U8 desc[UR34][R10.64], R43 ;  /* 0x0000002b0a007986 */ /* 0x0001e2000c101122 */
[C---:B------:R-:W-:Y:S02]  /*e850*/  PRMT R28, R5.reuse, 0x7772, RZ ;  /* 0x00007772051c7816 */ /* 0x040fe400000000ff */
[C---:B------:R-:W-:Y:S01]  /*e860*/  PRMT R29, R5.reuse, 0x7771, RZ ;  /* 0x00007771051d7816 */ /* 0x040fe200000000ff */
[----:B------:R-:W-:Y:S01]  /*e870*/  STG.E.U8 desc[UR34][R12.64], R77 ;  /* 0x0000004d0c007986 */ /* 0x000fe2000c101122 */
[----:B------:R-:W-:-:S02]  /*e880*/  PRMT R34, R5, 0x7770, RZ ;  /* 0x0000777005227816 */ /* 0x000fc400000000ff */
[----:B------:R-:W-:Y:S02]  /*e890*/  LEA.HI.X.SX32 R5, R17, R120, 0x1, P1 ;  /* 0x0000007811057211 */ /* 0x000fe400008f0eff */
[C---:B------:R-:W-:Y:S02]  /*e8a0*/  PRMT R31, R6.reuse, 0x7773, RZ ;  /* 0x00007773061f7816 */ /* 0x040fe400000000ff */
[C---:B------:R-:W-:Y:S01]  /*e8b0*/  PRMT R32, R6.reuse, 0x7772, RZ ;  /* 0x0000777206207816 */ /* 0x040fe200000000ff */
[C---:B0-----:R-:W-:Y:S01]  /*e8c0*/  IMAD R43, R3.reuse, 0x2, R42 ;  /* 0x00000002032b7824 */ /* 0x041fe200078e022a */
[C---:B------:R-:W-:Y:S01]  /*e8d0*/  PRMT R33, R6.reuse, 0x7771, RZ ;  /* 0x0000777106217816 */ /* 0x040fe200000000ff */
[----:B------:R0:W-:Y:S01]  /*e8e0*/  STG.E.U8 desc[UR34][R4.64], R45 ;  /* 0x0000002d04007986 */ /* 0x0001e2000c101122 */
[----:B------:R-:W-:Y:S01]  /*e8f0*/  PRMT R48, R6, 0x7770, RZ ;  /* 0x0000777006307816 */ /* 0x000fe200000000ff */
[----:B------:R-:W-:Y:S01]  /*e900*/  IMAD R44, R3, 0x2, R43 ;  /* 0x00000002032c7824 */ /* 0x000fe200078e022b */
[----:B------:R-:W-:-:S02]  /*e910*/  IADD3 R6, P1, PT, R18, R58, RZ ;  /* 0x0000003a12067210 */ /* 0x000fc40007f3e0ff */
[C---:B------:R-:W-:Y:S02]  /*e920*/  PRMT R35, R7.reuse, 0x7773, RZ ;  /* 0x0000777307237816 */ /* 0x040fe400000000ff */
[C---:B------:R-:W-:Y:S02]  /*e930*/  PRMT R46, R7.reuse, 0x7772, RZ ;  /* 0x00007772072e7816 */ /* 0x040fe400000000ff */
[C---:B------:R-:W-:Y:S02]  /*e940*/  PRMT R47, R7.reuse, 0x7771, RZ ;  /* 0x00007771072f7816 */ /* 0x040fe400000000ff */
[----:B------:R-:W-:Y:S01]  /*e950*/  PRMT R49, R7, 0x7770, RZ ;  /* 0x0000777007317816 */ /* 0x000fe200000000ff */
[C---:B0-----:R-:W-:Y:S01]  /*e960*/  IMAD R45, R3.reuse, 0x2, R44 ;  /* 0x00000002032d7824 */ /* 0x041fe200078e022c */
[----:B------:R-:W-:Y:S02]  /*e970*/  LEA.HI.X.SX32 R7, R18, R120, 0x1, P1 ;  /* 0x0000007812077211 */ /* 0x000fe400008f0eff */
[C---:B------:R-:W-:Y:S01]  /*e980*/  PRMT R63, R14.reuse, 0x7773, RZ ;  /* 0x000077730e3f7816 */ /* 0x040fe200000000ff */
[----:B------:R-:W-:Y:S01]  /*e990*/  IMAD R50, R3, 0x2, R45 ;  /* 0x0000000203327824 */ /* 0x000fe200078e022d */
[C---:B------:R-:W-:Y:S01]  /*e9a0*/  PRMT R61, R14.reuse, 0x7772, RZ ;  /* 0x000077720e3d7816 */ /* 0x040fe200000000ff */
[----:B------:R0:W-:Y:S01]  /*e9b0*/  STG.E.U8 desc[UR34][R6.64], R51 ;  /* 0x0000003306007986 */ /* 0x0001e2000c101122 */
[----:B------:R-:W-:-:S02]  /*e9c0*/  PRMT R73, R14, 0x7771, RZ ;  /* 0x000077710e497816 */ /* 0x000fc400000000ff */
[----:B------:R-:W-:Y:S02]  /*e9d0*/  PRMT R57, R14, 0x7770, RZ ;  /* 0x000077700e397816 */ /* 0x000fe400000000ff */
[-C--:B------:R-:W-:Y:S02]  /*e9e0*/  IADD3 R14, P1, PT, R19, R58.reuse, RZ ;  /* 0x0000003a130e7210 */ /* 0x080fe40007f3e0ff */
[----:B------:R-:W-:Y:S02]  /*e9f0*/  IADD3 R16, P2, PT, R20, R58, RZ ;  /* 0x0000003a14107210 */ /* 0x000fe40007f5e0ff */
[C---:B------:R-:W-:Y:S02]  /*ea00*/  PRMT R69, R15.reuse, 0x7773, RZ ;  /* 0x000077730f457816 */ /* 0x040fe400000000ff */
[----:B------:R-:W-:Y:S01]  /*ea10*/  PRMT R67, R15, 0x7772, RZ ;  /* 0x000077720f437816 */ /* 0x000fe200000000ff */
[----:B0-----:R-:W-:Y:S01]  /*ea20*/  IMAD R51, R3, 0x2, R50 ;  /* 0x0000000203337824 */ /* 0x001fe200078e0232 */
[----:B------:R-:W-:-:S02]  /*ea30*/  PRMT R71, R15, 0x7771, RZ ;  /* 0x000077710f477816 */ /* 0x000fc400000000ff */
[----:B------:R-:W-:Y:S01]  /*ea40*/  PRMT R65, R15, 0x7770, RZ ;  /* 0x000077700f417816 */ /* 0x000fe200000000ff */
[----:B------:R-:W-:Y:S01]  /*ea50*/  IMAD R52, R3, 0x2, R51 ;  /* 0x0000000203347824 */ /* 0x000fe200078e0233 */
[-C--:B------:R-:W-:Y:S02]  /*ea60*/  LEA.HI.X.SX32 R15, R19, R120.reuse, 0x1, P1 ;  /* 0x00000078130f7211 */ /* 0x080fe400008f0eff */
[----:B------:R-:W-:Y:S02]  /*ea70*/  LEA.HI.X.SX32 R17, R20, R120, 0x1, P2 ;  /* 0x0000007814117211 */ /* 0x000fe400010f0eff */
[-C--:B------:R-:W-:Y:S01]  /*ea80*/  IADD3 R10, P1, PT, R21, R58.reuse, RZ ;  /* 0x0000003a150a7210 */ /* 0x080fe20007f3e0ff */
[----:B------:R-:W-:Y:S01]  /*ea90*/  STG.E.U8 desc[UR34][R14.64], R75 ;  /* 0x0000004b0e007986 */ /* 0x000fe2000c101122 */
[----:B------:R-:W-:Y:S02]  /*eaa0*/  IADD3 R12, P2, PT, R23, R58, RZ ;  /* 0x0000003a170c7210 */ /* 0x000fe40007f5e0ff */
[----:B------:R-:W-:Y:S01]  /*eab0*/  LEA.HI.X.SX32 R11, R21, R120, 0x1, P1 ;  /* 0x00000078150b7211 */ /* 0x000fe200008f0eff */
[----:B------:R0:W-:Y:S01]  /*eac0*/  STG.E.U8 desc[UR34][R16.64], R53 ;  /* 0x0000003510007986 */ /* 0x0001e2000c101122 */
[----:B------:R-:W-:-:S02]  /*ead0*/  IADD3 R4, P1, PT, R22, R58, RZ ;  /* 0x0000003a16047210 */ /* 0x000fc40007f3e0ff */
[-C--:B------:R-:W-:Y:S01]  /*eae0*/  LEA.HI.X.SX32 R13, R23, R120.reuse, 0x1, P2 ;  /* 0x00000078170d7211 */ /* 0x080fe200010f0eff */
[----:B------:R1:W-:Y:S01]  /*eaf0*/  STG.E.U8 desc[UR34][R10.64], R55 ;  /* 0x000000370a007986 */ /* 0x0003e2000c101122 */
[----:B------:R-:W-:Y:S02]  /*eb00*/  LEA.HI.X.SX32 R5, R22, R120, 0x1, P1 ;  /* 0x0000007816057211 */ /* 0x000fe400008f0eff */
[----:B------:R-:W-:-:S03]  /*eb10*/  IADD3 R6, P1, PT, R24, R58, RZ ;  /* 0x0000003a18067210 */ /* 0x000fc60007f3e0ff */
[----:B------:R2:W-:Y:S01]  /*eb20*/  STG.E.U8 desc[UR34][R4.64], R59 ;  /* 0x0000003b04007986 */ /* 0x0005e2000c101122 */
[----:B------:R-:W-:Y:S01]  /*eb30*/  LEA.HI.X.SX32 R7, R24, R120, 0x1, P1 ;  /* 0x0000007818077211 */ /* 0x000fe200008f0eff */
[----:B0-----:R-:W-:Y:S01]  /*eb40*/  IMAD R53, R3, 0x2, R52 ;  /* 0x0000000203357824 */ /* 0x001fe200078e0234 */
[-C--:B------:R-:W-:Y:S01]  /*eb50*/  IADD3 R14, P1, PT, R25, R58.reuse, RZ ;  /* 0x0000003a190e7210 */ /* 0x080fe20007f3e0ff */
[----:B------:R0:W-:Y:S01]  /*eb60*/  STG.E.U8 desc[UR34][R12.64], R57 ;  /* 0x000000390c007986 */ /* 0x0001e2000c101122 */
[C---:B------:R-:W-:Y:S01]  /*eb70*/  IADD3 R16, P2, PT, R36.reuse, R58, RZ ;  /* 0x0000003a24107210 */ /* 0x040fe20007f5e0ff */
[----:B------:R-:W-:Y:S01]  /*eb80*/  IMAD R54, R3, 0x2, R53 ;  /* 0x0000000203367824 */ /* 0x000fe200078e0235 */
[-C--:B------:R-:W-:Y:S01]  /*eb90*/  LEA.HI.X.SX32 R15, R25, R120.reuse, 0x1, P1 ;  /* 0x00000078190f7211 */ /* 0x080fe200008f0eff */
[----:B------:R3:W-:Y:S01]  /*eba0*/  STG.E.U8 desc[UR34][R6.64], R73 ;  /* 0x0000004906007986 */ /* 0x0007e2000c101122 */
[----:B------:R-:W-:Y:S01]  /*ebb0*/  LEA.HI.X.SX32 R17, R36, R120, 0x1, P2 ;  /* 0x0000007824117211 */ /* 0x000fe200010f0eff */
[----:B-1----:R-:W-:Y:S01]  /*ebc0*/  IMAD R55, R3, 0x2, R54 ;  /* 0x0000000203377824 */ /* 0x002fe200078e0236 */
[-C--:B------:R-:W-:Y:S01]  /*ebd0*/  IADD3 R20, P2, PT, R39, R58.reuse, RZ ;  /* 0x0000003a27147210 */ /* 0x080fe20007f5e0ff */
[----:B------:R1:W-:Y:S01]  /*ebe0*/  STG.E.U8 desc[UR34][R14.64], R61 ;  /* 0x0000003d0e007986 */ /* 0x0003e2000c101122 */
[----:B--2---:R-:W-:Y:S01]  /*ebf0*/  IADD3 R4, P1, PT, R37, R58, RZ ;  /* 0x0000003a25047210 */ /* 0x004fe20007f3e0ff */
[----:B------:R-:W-:Y:S01]  /*ec00*/  IMAD R56, R3, 0x2, R55 ;  /* 0x0000000203387824 */ /* 0x000fe200078e0237 */
[-C--:B------:R-:W-:Y:S01]  /*ec10*/  LEA.HI.X.SX32 R21, R39, R120.reuse, 0x1, P2 ;  /* 0x0000007827157211 */ /* 0x080fe200010f0eff */
[----:B------:R2:W-:Y:S01]  /*ec20*/  STG.E.U8 desc[UR34][R16.64], R63 ;  /* 0x0000003f10007986 */ /* 0x0005e2000c101122 */
[----:B------:R-:W-:Y:S01]  /*ec30*/  LEA.HI.X.SX32 R5, R37, R120, 0x1, P1 ;  /* 0x0000007825057211 */ /* 0x000fe200008f0eff */
[----:B0-----:R-:W-:Y:S01]  /*ec40*/  IMAD R57, R3, 0x2, R56 ;  /* 0x0000000203397824 */ /* 0x001fe200078e0238 */
[----:B------:R-:W-:-:S02]  /*ec50*/  IADD3 R18, P1, PT, R38, R58, RZ ;  /* 0x0000003a26127210 */ /* 0x000fc40007f3e0ff */
[----:B------:R-:W-:Y:S01]  /*ec60*/  IADD3 R12, P2, PT, R42, R58, RZ ;  /* 0x0000003a2a0c7210 */ /* 0x000fe20007f5e0ff */
[C---:B------:R-:W-:Y:S01]  /*ec70*/  IMAD R59, R3.reuse, 0x2, R57 ;  /* 0x00000002033b7824 */ /* 0x040fe200078e0239 */
[----:B------:R0:W-:Y:S01]  /*ec80*/  STG.E.U8 desc[UR34][R4.64], R65 ;  /* 0x0000004104007986 */ /* 0x0001e2000c101122 */
[----:B------:R-:W-:Y:S02]  /*ec90*/  LEA.HI.X.SX32 R19, R38, R120, 0x1, P1 ;  /* 0x0000007826137211 */ /* 0x000fe400008f0eff */
[C---:B------:R-:W-:Y:S01]  /*eca0*/  IMAD R60, R3.reuse, 0x2, R59 ;  /* 0x00000002033c7824 */ /* 0x040fe200078e023b */
[C---:B---3--:R-:W-:Y:S02]  /*ecb0*/  IADD3 R6, P1, PT, R40.reuse, R58, RZ ;  /* 0x0000003a28067210 */ /* 0x048fe40007f3e0ff */
[----:B------:R-:W-:Y:S01]  /*ecc0*/  STG.E.U8 desc[UR34][R18.64], R71 ;  /* 0x0000004712007986 */ /* 0x000fe2000c101122 */
[----:B-1----:R-:W-:Y:S01]  /*ecd0*/  IMAD R61, R3, 0x2, R60 ;  /* 0x00000002033d7824 */ /* 0x002fe200078e023c */
[----:B------:R-:W-:-:S02]  /*ece0*/  LEA.HI.X.SX32 R7, R40, R120, 0x1, P1 ;  /* 0x0000007828077211 */ /* 0x000fc400008f0eff */
[----:B------:R1:W-:Y:S01]  /*ecf0*/  STG.E.U8 desc[UR34][R20.64], R67 ;  /* 0x0000004314007986 */ /* 0x0003e2000c101122 */
[----:B------:R-:W-:Y:S01]  /*ed00*/  IMAD R62, R3, 0x2, R61 ;  /* 0x00000002033e7824 */ /* 0x000fe200078e023d */
[----:B------:R-:W-:Y:S02]  /*ed10*/  IADD3 R14, P3, PT, R45, R58, RZ ;  /* 0x0000003a2d0e7210 */ /* 0x000fe40007f7e0ff */
[----:B------:R3:W-:Y:S01]  /*ed20*/  STG.E.U8 desc[UR34][R6.64], R69 ;  /* 0x0000004506007986 */ /* 0x0007e2000c101122 */
[----:B--2---:R-:W-:Y:S01]  /*ed30*/  IMAD R63, R3, 0x2, R62 ;  /* 0x00000002033f7824 */ /* 0x004fe200078e023e */
[----:B------:R-:W-:Y:S02]  /*ed40*/  LEA.HI.X.SX32 R15, R45, R120, 0x1, P3 ;  /* 0x000000782d0f7211 */ /* 0x000fe400018f0eff */
[----:B------:R-:W-:Y:S01]  /*ed50*/  IADD3 R10, P1, PT, R41, R58, RZ ;  /* 0x0000003a290a7210 */ /* 0x000fe20007f3e0ff */
[C---:B0-----:R-:W-:Y:S01]  /*ed60*/  IMAD R65, R3.reuse, 0x2, R63 ;  /* 0x0000000203417824 */ /* 0x041fe200078e023f */
[----:B------:R-:W-:Y:S01]  /*ed70*/  LEA.HI.X.SX32 R13, R42, R120, 0x1, P2 ;  /* 0x000000782a0d7211 */ /* 0x000fe200010f0eff */
[----:B------:R-:W0:Y:S01]  /*ed80*/  LDS.128 R4, [R8+UR14] ;  /* 0x0000000e08047984 */ /* 0x000e220008000c00 */
[----:B-1----:R-:W-:Y:S01]  /*ed90*/  IADD3 R20, P3, PT, R52, R58, RZ ;  /* 0x0000003a34147210 */ /* 0x002fe20007f7e0ff */
[----:B------:R-:W-:Y:S01]  /*eda0*/  IMAD R66, R3, 0x2, R65 ;  /* 0x0000000203427824 */ /* 0x000fe200078e0241 */
[----:B------:R-:W-:-:S02]  /*edb0*/  LEA.HI.X.SX32 R11, R41, R120, 0x1, P1 ;  /* 0x00000078290b7211 */ /* 0x000fc400008f0eff */
[----:B------:R-:W-:Y:S01]  /*edc0*/  LEA.HI.X.SX32 R21, R52, R120, 0x1, P3 ;  /* 0x0000007834157211 */ /* 0x000fe200018f0eff */
[----:B------:R-:W-:Y:S01]  /*edd0*/  IMAD R67, R3, 0x2, R66 ;  /* 0x0000000203437824 */ /* 0x000fe200078e0242 */
[-C--:B------:R-:W-:Y:S02]  /*ede0*/  IADD3 R36, P3, PT, R55, R58.reuse, RZ ;  /* 0x0000003a37247210 */ /* 0x080fe40007f7e0ff */
[----:B------:R-:W-:Y:S01]  /*edf0*/  IADD3 R18, P1, PT, R43, R58, RZ ;  /* 0x0000003a2b127210 */ /* 0x000fe20007f3e0ff */
[----:B---3--:R-:W-:Y:S01]  /*ee00*/  IMAD R69, R3, 0x2, R67 ;  /* 0x0000000203457824 */ /* 0x008fe200078e0243 */
[----:B------:R-:W-:Y:S02]  /*ee10*/  LEA.HI.X.SX32 R37, R55, R120, 0x1, P3 ;  /* 0x0000007837257211 */ /* 0x000fe400018f0eff */
[-C--:B------:R-:W-:Y:S01]  /*ee20*/  IADD3 R16, P2, PT, R44, R58.reuse, RZ ;  /* 0x0000003a2c107210 */ /* 0x080fe20007f5e0ff */
[----:B------:R-:W-:Y:S01]  /*ee30*/  IMAD R71, R3, 0x2, R69 ;  /* 0x0000000203477824 */ /* 0x000fe200078e0245 */
[----:B------:R-:W-:-:S02]  /*ee40*/  IADD3 R42, P3, PT, R59, R58, RZ ;  /* 0x0000003a3b2a7210 */ /* 0x000fc40007f7e0ff */
[-C--:B------:R-:W-:Y:S01]  /*ee50*/  LEA.HI.X.SX32 R19, R43, R120.reuse, 0x1, P1 ;  /* 0x000000782b137211 */ /* 0x080fe200008f0eff */
[C---:B------:R-:W-:Y:S01]  /*ee60*/  IMAD R73, R3.reuse, 0x2, R71 ;  /* 0x0000000203497824 */ /* 0x040fe200078e0247 */
[----:B------:R-:W-:Y:S02]  /*ee70*/  LEA.HI.X.SX32 R17, R44, R120, 0x1, P2 ;  /* 0x000000782c117211 */ /* 0x000fe400010f0eff */
[C---:B------:R-:W-:Y:S01]  /*ee80*/  IADD3 R24, P1, PT, R50.reuse, R58, RZ ;  /* 0x0000003a32187210 */ /* 0x040fe20007f3e0ff */
[----:B------:R-:W-:Y:S01]  /*ee90*/  IMAD R75, R3, 0x2, R73 ;  /* 0x00000002034b7824 */ /* 0x000fe200078e0249 */
[----:B------:R-:W-:Y:S02]  /*eea0*/  LEA.HI.X.SX32 R43, R59, R120, 0x1, P3 ;  /* 0x000000783b2b7211 */ /* 0x000fe400018f0eff */
[----:B------:R-:W-:Y:S01]  /*eeb0*/  IADD3 R22, P2, PT, R51, R58, RZ ;  /* 0x0000003a33167210 */ /* 0x000fe20007f5e0ff */
[----:B------:R-:W-:Y:S01]  /*eec0*/  IMAD R77, R3, 0x2, R75 ;  /* 0x00000002034d7824 */ /* 0x000fe200078e024b */
[----:B------:R-:W-:-:S02]  /*eed0*/  LEA.HI.X.SX32 R25, R50, R120, 0x1, P1 ;  /* 0x0000007832197211 */ /* 0x000fc400008f0eff */
[----:B------:R-:W-:Y:S01]  /*eee0*/  LEA.HI.X.SX32 R23, R51, R120, 0x1, P2 ;  /* 0x0000007833177211 */ /* 0x000fe200010f0eff */
[----:B------:R-:W-:Y:S01]  /*eef0*/  IMAD R79, R3, 0x2, R77 ;  /* 0x00000002034f7824 */ /* 0x000fe200078e024d */
[-C--:B------:R-:W-:Y:S02]  /*ef00*/  IADD3 R40, P1, PT, R53, R58.reuse, RZ ;  /* 0x0000003a35287210 */ /* 0x080fe40007f3e0ff */
[C---:B------:R-:W-:Y:S01]  /*ef10*/  IADD3 R38, P2, PT, R54.reuse, R58, RZ ;  /* 0x0000003a36267210 */ /* 0x040fe20007f5e0ff */
[----:B------:R-:W-:Y:S01]  /*ef20*/  IMAD R59, R3, 0x2, R79 ;  /* 0x00000002033b7824 */ /* 0x000fe200078e024f */
[-C--:B------:R-:W-:Y:S02]  /*ef30*/  LEA.HI.X.SX32 R41, R53, R120.reuse, 0x1, P1 ;  /* 0x0000007835297211 */ /* 0x080fe400008f0eff */
[----:B------:R-:W-:Y:S01]  /*ef40*/  LEA.HI.X.SX32 R39, R54, R120, 0x1, P2 ;  /* 0x0000007836277211 */ /* 0x000fe200010f0eff */
[----:B------:R-:W-:Y:S01]  /*ef50*/  IMAD R83, R3, 0x2, R59 ;  /* 0x0000000203537824 */ /* 0x000fe200078e023b */
[----:B------:R-:W-:-:S02]  /*ef60*/  IADD3 R50, P1, PT, R56, R58, RZ ;  /* 0x0000003a38327210 */ /* 0x000fc40007f3e0ff */
[----:B------:R-:W-:Y:S01]  /*ef70*/  IADD3 R44, P2, PT, R57, R58, RZ ;  /* 0x0000003a392c7210 */ /* 0x000fe20007f5e0ff */
[----:B------:R-:W-:Y:S01]  /*ef80*/  IMAD R85, R3, 0x2, R83 ;  /* 0x0000000203557824 */ /* 0x000fe200078e0253 */
[-C--:B------:R-:W-:Y:S02]  /*ef90*/  LEA.HI.X.SX32 R51, R56, R120.reuse, 0x1, P1 ;  /* 0x0000007838337211 */ /* 0x080fe400008f0eff */
[----:B------:R-:W-:Y:S01]  /*efa0*/  LEA.HI.X.SX32 R45, R57, R120, 0x1, P2 ;  /* 0x00000078392d7211 */ /* 0x000fe200010f0eff */
[----:B------:R-:W-:Y:S01]  /*efb0*/  IMAD R87, R3, 0x2, R85 ;  /* 0x0000000203577824 */ /* 0x000fe200078e0255 */
[-C--:B------:R-:W-:Y:S02]  /*efc0*/  IADD3 R56, P1, PT, R60, R58.reuse, RZ ;  /* 0x0000003a3c387210 */ /* 0x080fe40007f3e0ff */
[-C--:B------:R-:W-:Y:S01]  /*efd0*/  IADD3 R54, P2, PT, R61, R58.reuse, RZ ;  /* 0x0000003a3d367210 */ /* 0x080fe20007f5e0ff */
[----:B------:R-:W-:Y:S01]  /*efe0*/  IMAD R89, R3, 0x2, R87 ;  /* 0x0000000203597824 */ /* 0x000fe200078e0257 */
[----:B------:R-:W-:-:S02]  /*eff0*/  IADD3 R52, P3, PT, R62, R58, RZ ;  /* 0x0000003a3e347210 */ /* 0x000fc40007f7e0ff */
[-C--:B------:R-:W-:Y:S01]  /*f000*/  LEA.HI.X.SX32 R57, R60, R120.reuse, 0x1, P1 ;  /* 0x000000783c397211 */ /* 0x080fe200008f0eff */
[----:B------:R-:W-:Y:S01]  /*f010*/  IMAD R91, R3, 0x2, R89 ;  /* 0x00000002035b7824 */ /* 0x000fe200078e0259 */
[-C--:B------:R-:W-:Y:S02]  /*f020*/  LEA.HI.X.SX32 R55, R61, R120.reuse, 0x1, P2 ;  /* 0x000000783d377211 */ /* 0x080fe400010f0eff */
[----:B------:R-:W-:Y:S01]  /*f030*/  LEA.HI.X.SX32 R53, R62, R120, 0x1, P3 ;  /* 0x000000783e357211 */ /* 0x000fe200018f0eff */
[----:B------:R-:W-:Y:S01]  /*f040*/  IMAD R93, R3, 0x2, R91 ;  /* 0x00000002035d7824 */ /* 0x000fe200078e025b */
[-C--:B------:R-:W-:Y:S02]  /*f050*/  IADD3 R60, P1, PT, R63, R58.reuse, RZ ;  /* 0x0000003a3f3c7210 */ /* 0x080fe40007f3e0ff */
        /* <DEDUP_REMOVED lines=8> */
[----:B------:R-:W-:Y:S02]  /*f0e0*/  LEA.HI.X.SX32 R69, R69, R120, 0x1, P2 ;  /* 0x0000007845457211 */ /* 0x000fe400010f0eff */
[----:B------:R-:W-:Y:S02]  /*f0f0*/  IADD3 R74, P2, PT, R75, R58, RZ ;  /* 0x0000003a4b4a7210 */ /* 0x000fe40007f5e0ff */
[----:B------:R-:W-:-:S02]  /*f100*/  LEA.HI.X.SX32 R65, R66, R120, 0x1, P3 ;  /* 0x0000007842417211 */ /* 0x000fc400018f0eff */
[----:B------:R-:W-:Y:S02]  /*f110*/  IADD3 R70, P3, PT, R71, R58, RZ ;  /* 0x0000003a47467210 */ /* 0x000fe40007f7e0ff */
[----:B------:R-:W-:Y:S02]  /*f120*/  LEA.HI.X.SX32 R75, R75, R120, 0x1, P2 ;  /* 0x000000784b4b7211 */ /* 0x000fe400010f0eff */
[----:B------:R-:W-:Y:S02]  /*f130*/  IADD3 R80, P2, PT, R59, R58, RZ ;  /* 0x0000003a3b507210 */ /* 0x000fe40007f5e0ff */
[----:B------:R-:W-:Y:S02]  /*f140*/  LEA.HI.X.SX32 R71, R71, R120, 0x1, P3 ;  /* 0x0000007847477211 */ /* 0x000fe400018f0eff */
[----:B------:R-:W-:Y:S02]  /*f150*/  IADD3 R76, P3, PT, R77, R58, RZ ;  /* 0x0000003a4d4c7210 */ /* 0x000fe40007f7e0ff */
[-C--:B------:R-:W-:Y:S01]  /*f160*/  LEA.HI.X.SX32 R81, R59, R120.reuse, 0x1, P2 ;  /* 0x000000783b517211 */ /* 0x080fe200010f0eff */
[----:B------:R-:W-:Y:S01]  /*f170*/  IMAD R59, R3, 0x2, R99 ;  /* 0x00000002033b7824 */ /* 0x000fe200078e0263 */
[----:B------:R-:W-:-:S02]  /*f180*/  LEA.HI.X.SX32 R77, R77, R120, 0x1, P3 ;  /* 0x000000784d4d7211 */ /* 0x000fc400018f0eff */
[-C--:B------:R-:W-:Y:S01]  /*f190*/  IADD3 R66, P1, PT, R67, R58.reuse, RZ ;  /* 0x0000003a43427210 */ /* 0x080fe20007f3e0ff */
[----:B------:R-:W-:Y:S01]  /*f1a0*/  IMAD R103, R3, 0x2, R59 ;  /* 0x0000000203677824 */ /* 0x000fe200078e023b */
[----:B------:R-:W-:Y:S02]  /*f1b0*/  IADD3 R82, P3, PT, R83, R58, RZ ;  /* 0x0000003a53527210 */ /* 0x000fe40007f7e0ff */
[-C--:B------:R-:W-:Y:S01]  /*f1c0*/  LEA.HI.X.SX32 R67, R67, R120.reuse, 0x1, P1 ;  /* 0x0000007843437211 */ /* 0x080fe200008f0eff */
[----:B------:R-:W-:Y:S01]  /*f1d0*/  IMAD R105, R3, 0x2, R103 ;  /* 0x0000000203697824 */ /* 0x000fe200078e0267 */
[----:B------:R-:W-:Y:S02]  /*f1e0*/  LEA.HI.X.SX32 R83, R83, R120, 0x1, P3 ;  /* 0x0000007853537211 */ /* 0x000fe400018f0eff */
[-C--:B------:R-:W-:Y:S01]  /*f1f0*/  IADD3 R72, P1, PT, R73, R58.reuse, RZ ;  /* 0x0000003a49487210 */ /* 0x080fe20007f3e0ff */
[----:B------:R-:W-:Y:S01]  /*f200*/  IMAD R107, R3, 0x2, R105 ;  /* 0x00000002036b7824 */ /* 0x000fe200078e0269 */
[----:B------:R-:W-:-:S02]  /*f210*/  IADD3 R88, P3, PT, R89, R58, RZ ;  /* 0x0000003a59587210 */ /* 0x000fc40007f7e0ff */
[-C--:B------:R-:W-:Y:S01]  /*f220*/  LEA.HI.X.SX32 R73, R73, R120.reuse, 0x1, P1 ;  /* 0x0000007849497211 */ /* 0x080fe200008f0eff */
[----:B------:R-:W-:Y:S01]  /*f230*/  IMAD R109, R3, 0x2, R107 ;  /* 0x00000002036d7824 */ /* 0x000fe200078e026b */
[----:B------:R-:W-:Y:S02]  /*f240*/  LEA.HI.X.SX32 R89, R89, R120, 0x1, P3 ;  /* 0x0000007859597211 */ /* 0x000fe400018f0eff */
[-C--:B------:R-:W-:Y:S01]  /*f250*/  IADD3 R78, P1, PT, R79, R58.reuse, RZ ;  /* 0x0000003a4f4e7210 */ /* 0x080fe20007f3e0ff */
[----:B------:R-:W-:Y:S01]  /*f260*/  IMAD R111, R3, 0x2, R109 ;  /* 0x00000002036f7824 */ /* 0x000fe200078e026d */
[----:B------:R-:W-:Y:S02]  /*f270*/  IADD3 R94, P3, PT, R95, R58, RZ ;  /* 0x0000003a5f5e7210 */ /* 0x000fe40007f7e0ff */
[-C--:B------:R-:W-:Y:S02]  /*f280*/  LEA.HI.X.SX32 R79, R79, R120.reuse, 0x1, P1 ;  /* 0x000000784f4f7211 */ /* 0x080fe400008f0eff */
[----:B------:R-:W-:-:S02]  /*f290*/  LEA.HI.X.SX32 R95, R95, R120, 0x1, P3 ;  /* 0x000000785f5f7211 */ /* 0x000fc400018f0eff */
[-C--:B------:R-:W-:Y:S02]  /*f2a0*/  IADD3 R84, P1, PT, R85, R58.reuse, RZ ;  /* 0x0000003a55547210 */ /* 0x080fe40007f3e0ff */
[-C--:B------:R-:W-:Y:S02]  /*f2b0*/  IADD3 R86, P2, PT, R87, R58.reuse, RZ ;  /* 0x0000003a57567210 */ /* 0x080fe40007f5e0ff */
[----:B------:R-:W-:Y:S02]  /*f2c0*/  IADD3 R100, P3, PT, R59, R58, RZ ;  /* 0x0000003a3b647210 */ /* 0x000fe40007f7e0ff */
[-C--:B------:R-:W-:Y:S02]  /*f2d0*/  LEA.HI.X.SX32 R85, R85, R120.reuse, 0x1, P1 ;  /* 0x0000007855557211 */ /* 0x080fe400008f0eff */
        /* <DEDUP_REMOVED lines=16> */
[-C--:B------:R-:W-:Y:S02]  /*f3e0*/  IADD3 R104, P2, PT, R105, R58.reuse, RZ ;  /* 0x0000003a69687210 */ /* 0x080fe40007f5e0ff */
[----:B------:R-:W-:Y:S02]  /*f3f0*/  IADD3 R106, P3, PT, R107, R58, RZ ;  /* 0x0000003a6b6a7210 */ /* 0x000fe40007f7e0ff */
[-C--:B------:R-:W-:Y:S02]  /*f400*/  LEA.HI.X.SX32 R103, R103, R120.reuse, 0x1, P1 ;  /* 0x0000007867677211 */ /* 0x080fe400008f0eff */
[----:B------:R-:W-:-:S02]  /*f410*/  LEA.HI.X.SX32 R105, R105, R120, 0x1, P2 ;  /* 0x0000007869697211 */ /* 0x000fc400010f0eff */
[----:B------:R-:W-:Y:S02]  /*f420*/  LEA.HI.X.SX32 R107, R107, R120, 0x1, P3 ;  /* 0x000000786b6b7211 */ /* 0x000fe400018f0eff */
        /* <DEDUP_REMOVED lines=8> */
[-C--:B------:R-:W-:Y:S02]  /*f4b0*/  IADD3 R118, P3, PT, R119, R58.reuse, RZ ;  /* 0x0000003a77767210 */ /* 0x080fe40007f7e0ff */
[----:B------:R-:W-:Y:S02]  /*f4c0*/  IADD3 R58, P4, PT, R3, R58, RZ ;  /* 0x0000003a033a7210 */ /* 0x000fe40007f9e0ff */
[----:B0-----:R-:W-:-:S02]  /*f4d0*/  PRMT R143, R4, 0x7773, RZ ;  /* 0x00007773048f7816 */ /* 0x001fc400000000ff */
[----:B------:R-:W-:Y:S02]  /*f4e0*/  LEA.HI.X.SX32 R59, R3, R120, 0x1, P4 ;  /* 0x00000078033b7211 */ /* 0x000fe400020f0eff */
[C---:B------:R-:W-:Y:S02]  /*f4f0*/  PRMT R145, R4.reuse, 0x7772, RZ ;  /* 0x0000777204917816 */ /* 0x040fe400000000ff */
[C---:B------:R-:W-:Y:S02]  /*f500*/  PRMT R147, R4.reuse, 0x7771, RZ ;  /* 0x0000777104937816 */ /* 0x040fe400000000ff */
[----:B------:R-:W-:Y:S02]  /*f510*/  PRMT R149, R4, 0x7770, RZ ;  /* 0x0000777004957816 */ /* 0x000fe400000000ff */
[C---:B------:R-:W-:Y:S02]  /*f520*/  PRMT R135, R5.reuse, 0x7773, RZ ;  /* 0x0000777305877816 */ /* 0x040fe400000000ff */
[C---:B------:R-:W-:Y:S01]  /*f530*/  PRMT R137, R5.reuse, 0x7772, RZ ;  /* 0x0000777205897816 */ /* 0x040fe200000000ff */
[----:B------:R-:W-:Y:S01]  /*f540*/  STG.E.U8 desc[UR34][R10.64], R149 ;  /* 0x000000950a007986 */ /* 0x000fe2000c101122 */
[----:B------:R-:W-:-:S02]  /*f550*/  PRMT R139, R5, 0x7771, RZ ;  /* 0x00007771058b7816 */ /* 0x000fc400000000ff */
[----:B------:R-:W-:Y:S01]  /*f560*/  PRMT R141, R5, 0x7770, RZ ;  /* 0x00007770058d7816 */ /* 0x000fe200000000ff */
[----:B------:R-:W-:Y:S01]  /*f570*/  STG.E.U8 desc[UR34][R12.64], R147 ;  /* 0x000000930c007986 */ /* 0x000fe2000c101122 */
[C---:B------:R-:W-:Y:S02]  /*f580*/  PRMT R127, R6.reuse, 0x7773, RZ ;  /* 0x00007773067f7816 */ /* 0x040fe400000000ff */
[C---:B------:R-:W-:Y:S01]  /*f590*/  PRMT R129, R6.reuse, 0x7772, RZ ;  /* 0x0000777206817816 */ /* 0x040fe200000000ff */
[----:B------:R-:W-:Y:S01]  /*f5a0*/  STG.E.U8 desc[UR34][R18.64], R145 ;  /* 0x0000009112007986 */ /* 0x000fe2000c101122 */
[C---:B------:R-:W-:Y:S02]  /*f5b0*/  PRMT R131, R6.reuse, 0x7771, RZ ;  /* 0x0000777106837816 */ /* 0x040fe400000000ff */
[----:B------:R-:W-:Y:S01]  /*f5c0*/  PRMT R133, R6, 0x7770, RZ ;  /* 0x0000777006857816 */ /* 0x000fe200000000ff */
[----:B------:R-:W-:Y:S01]  /*f5d0*/  STG.E.U8 desc[UR34][R16.64], R143 ;  /* 0x0000008f10007986 */ /* 0x000fe2000c101122 */
[----:B------:R-:W-:-:S02]  /*f5e0*/  PRMT R3, R7, 0x7773, RZ ;  /* 0x0000777307037816 */ /* 0x000fc400000000ff */
[C---:B------:R-:W-:Y:S01]  /*f5f0*/  PRMT R121, R7.reuse, 0x7772, RZ ;  /* 0x0000777207797816 */ /* 0x040fe200000000ff */
[----:B------:R-:W-:Y:S01]  /*f600*/  STG.E.U8 desc[UR34][R14.64], R141 ;  /* 0x0000008d0e007986 */ /* 0x000fe2000c101122 */
[C---:B------:R-:W-:Y:S02]  /*f610*/  PRMT R123, R7.reuse, 0x7771, RZ ;  /* 0x00007771077b7816 */ /* 0x040fe400000000ff */
[----:B------:R-:W-:Y:S01]  /*f620*/  PRMT R125, R7, 0x7770, RZ ;  /* 0x00007770077d7816 */ /* 0x000fe200000000ff */
[----:B------:R-:W-:Y:S01]  /*f630*/  STG.E.U8 desc[UR34][R24.64], R139 ;  /* 0x0000008b18007986 */ /* 0x000fe2000c101122 */
[-C--:B------:R-:W-:Y:S02]  /*f640*/  LEA.HI.X.SX32 R115, R115, R120.reuse, 0x1, P1 ;  /* 0x0000007873737211 */ /* 0x080fe400008f0eff */
[-C--:B------:R-:W-:Y:S01]  /*f650*/  LEA.HI.X.SX32 R117, R117, R120.reuse, 0x1, P2 ;  /* 0x0000007875757211 */ /* 0x080fe200010f0eff */
[----:B------:R-:W0:Y:S01]  /*f660*/  LDS.128 R4, [R8+UR14+0x1000] ;  /* 0x0010000e08047984 */ /* 0x000e220008000c00 */
[----:B------:R-:W-:-:S03]  /*f670*/  LEA.HI.X.SX32 R119, R119, R120, 0x1, P3 ;  /* 0x0000007877777211 */ /* 0x000fc600018f0eff */
[----:B------:R-:W-:Y:S04]  /*f680*/  STG.E.U8 desc[UR34][R22.64], R137 ;  /* 0x0000008916007986 */ /* 0x000fe8000c101122 */
[----:B------:R-:W-:Y:S04]  /*f690*/  STG.E.U8 desc[UR34][R20.64], R135 ;  /* 0x0000008714007986 */ /* 0x000fe8000c101122 */
[----:B------:R-:W-:Y:S04]  /*f6a0*/  STG.E.U8 desc[UR34][R40.64], R133 ;  /* 0x0000008528007986 */ /* 0x000fe8000c101122 */
[----:B------:R0:W-:Y:S04]  /*f6b0*/  STG.E.U8 desc[UR34][R38.64], R131 ;  /* 0x0000008326007986 */ /* 0x0001e8000c101122 */
[----:B------:R1:W-:Y:S04]  /*f6c0*/  STG.E.U8 desc[UR34][R36.64], R129 ;  /* 0x0000008124007986 */ /* 0x0003e8000c101122 */
[----:B------:R-:W-:Y:S04]  /*f6d0*/  STG.E.U8 desc[UR34][R50.64], R127 ;  /* 0x0000007f32007986 */ /* 0x000fe8000c101122 */
[----:B------:R-:W-:Y:S04]  /*f6e0*/  STG.E.U8 desc[UR34][R44.64], R125 ;  /* 0x0000007d2c007986 */ /* 0x000fe8000c101122 */
[----:B------:R-:W-:Y:S04]  /*f6f0*/  STG.E.U8 desc[UR34][R42.64], R123 ;  /* 0x0000007b2a007986 */ /* 0x000fe8000c101122 */
[----:B------:R-:W-:Y:S04]  /*f700*/  STG.E.U8 desc[UR34][R56.64], R121 ;  /* 0x0000007938007986 */ /* 0x000fe8000c101122 */
[----:B------:R2:W-:Y:S01]  /*f710*/  STG.E.U8 desc[UR34][R54.64], R3 ;  /* 0x0000000336007986 */ /* 0x0005e2000c101122 */
[----:B0-----:R-:W-:-:S02]  /*f720*/  PRMT R39, R4, 0x7770, RZ ;  /* 0x0000777004277816 */ /* 0x001fc400000000ff */
[----:B-1----:R-:W-:Y:S01]  /*f730*/  PRMT R37, R4, 0x7772, RZ ;  /* 0x0000777204257816 */ /* 0x002fe200000000ff */
[----:B------:R-:W-:Y:S01]  /*f740*/  STG.E.U8 desc[UR34][R52.64], R30 ;  /* 0x0000001e34007986 */ /* 0x000fe2000c101122 */
[C---:B------:R-:W-:Y:S02]  /*f750*/  PRMT R25, R5.reuse, 0x7770, RZ ;  /* 0x0000777005197816 */ /* 0x040fe400000000ff */
[C---:B------:R-:W-:Y:S01]  /*f760*/  PRMT R23, R5.reuse, 0x7771, RZ ;  /* 0x0000777105177816 */ /* 0x040fe200000000ff */
[----:B------:R-:W-:Y:S01]  /*f770*/  STG.E.U8 desc[UR34][R60.64], R26 ;  /* 0x0000001a3c007986 */ /* 0x000fe2000c101122 */
[C---:B------:R-:W-:Y:S02]  /*f780*/  PRMT R21, R5.reuse, 0x7772, RZ ;  /* 0x0000777205157816 */ /* 0x040fe400000000ff */
[----:B------:R-:W-:Y:S01]  /*f790*/  PRMT R19, R5, 0x7773, RZ ;  /* 0x0000777305137816 */ /* 0x000fe200000000ff */
[----:B------:R0:W-:Y:S01]  /*f7a0*/  STG.E.U8 desc[UR34][R62.64], R9 ;  /* 0x000000093e007986 */ /* 0x0001e2000c101122 */
[----:B------:R-:W-:-:S02]  /*f7b0*/  PRMT R17, R6, 0x7770, RZ ;  /* 0x0000777006117816 */ /* 0x000fc400000000ff */
[C---:B------:R-:W-:Y:S01]  /*f7c0*/  PRMT R15, R6.reuse, 0x7771, RZ ;  /* 0x00007771060f7816 */ /* 0x040fe200000000ff */
[----:B------:R1:W-:Y:S01]  /*f7d0*/  STG.E.U8 desc[UR34][R64.64], R2 ;  /* 0x0000000240007986 */ /* 0x0003e2000c101122 */
[C---:B------:R-:W-:Y:S02]  /*f7e0*/  PRMT R13, R6.reuse, 0x7772, RZ ;  /* 0x00007772060d7816 */ /* 0x040fe400000000ff */
[----:B------:R-:W-:Y:S01]  /*f7f0*/  PRMT R11, R6, 0x7773, RZ ;  /* 0x00007773060b7816 */ /* 0x000fe200000000ff */
[----:B------:R-:W-:Y:S01]  /*f800*/  STG.E.U8 desc[UR34][R66.64], R34 ;  /* 0x0000002242007986 */ /* 0x000fe2000c101122 */
[C---:B--2---:R-:W-:Y:S02]  /*f810*/  PRMT R3, R7.reuse, 0x7773, RZ ;  /* 0x0000777307037816 */ /* 0x044fe400000000ff */
[C---:B------:R-:W-:Y:S01]  /*f820*/  PRMT R5, R7.reuse, 0x7772, RZ ;  /* 0x0000777207057816 */ /* 0x040fe200000000ff */
[----:B------:R2:W-:Y:S01]  /*f830*/  STG.E.U8 desc[UR34][R68.64], R29 ;  /* 0x0000001d44007986 */ /* 0x0005e2000c101122 */
[----:B0-----:R-:W-:-:S02]  /*f840*/  PRMT R9, R7, 0x7771, RZ ;  /* 0x0000777107097816 */ /* 0x001fc400000000ff */
[----:B------:R-:W-:Y:S01]  /*f850*/  PRMT R7, R7, 0x7770, RZ ;  /* 0x0000777007077816 */ /* 0x000fe200000000ff */
[----:B------:R-:W-:Y:S01]  /*f860*/  STG.E.U8 desc[UR34][R70.64], R28 ;  /* 0x0000001c46007986 */ /* 0x000fe2000c101122 */
[----:B-1----:R-:W-:-:S03]  /*f870*/  LOP3.LUT R2, R126, 0xff, RZ, 0xc0, !PT ;  /* 0x000000ff7e027812 */ /* 0x002fc600078ec0ff */
[----:B------:R0:W-:Y:S01]  /*f880*/  STG.E.U8 desc[UR34][R72.64], R27 ;  /* 0x0000001b48007986 */ /* 0x0001e2000c101122 */
[----:B------:R-:W-:-:S03]  /*f890*/  ISETP.GE.U32.AND P1, PT, R2, 0x80, PT ;  /* 0x000000800200780c */ /* 0x000fc60003f26070 */
[----:B------:R-:W-:Y:S01]  /*f8a0*/  STG.E.U8 desc[UR34][R74.64], R48 ;  /* 0x000000304a007986 */ /* 0x000fe2000c101122 */
[----:B--2---:R-:W-:-:S03]  /*f8b0*/  PRMT R29, R4, 0x7773, RZ ;  /* 0x00007773041d7816 */ /* 0x004fc600000000ff */
[----:B------:R-:W-:Y:S04]  /*f8c0*/  STG.E.U8 desc[UR34][R76.64], R33 ;  /* 0x000000214c007986 */ /* 0x000fe8000c101122 */
[----:B------:R-:W-:Y:S01]  /*f8d0*/  STG.E.U8 desc[UR34][R78.64], R32 ;  /* 0x000000204e007986 */ /* 0x000fe2000c101122 */
[----:B0-----:R-:W-:-:S03]  /*f8e0*/  PRMT R27, R4, 0x7771, RZ ;  /* 0x00007771041b7816 */ /* 0x001fc600000000ff */
[----:B------:R-:W-:Y:S04]  /*f8f0*/  STG.E.U8 desc[UR34][R80.64], R31 ;  /* 0x0000001f50007986 */ /* 0x000fe8000c101122 */
        /* <DEDUP_REMOVED lines=14> */
[----:B------:R0:W-:Y:S04]  /*f9e0*/  STG.E.U8 desc[UR34][R110.64], R13 ;  /* 0x0000000d6e007986 */ /* 0x0001e8000c101122 */
[----:B------:R-:W-:Y:S04]  /*f9f0*/  STG.E.U8 desc[UR34][R112.64], R11 ;  /* 0x0000000b70007986 */ /* 0x000fe8000c101122 */
[----:B------:R-:W-:Y:S04]  /*fa00*/  STG.E.U8 desc[UR34][R114.64], R7 ;  /* 0x0000000772007986 */ /* 0x000fe8000c101122 */
[----:B------:R-:W-:Y:S01]  /*fa10*/  STG.E.U8 desc[UR34][R116.64], R9 ;  /* 0x0000000974007986 */ /* 0x000fe2000c101122 */
[----:B0-----:R-:W0:Y:S03]  /*fa20*/  LDC.64 R12, c[0x0][0x3a0] ;  /* 0x0000e800ff0c7b82 */ /* 0x001e260000000a00 */
[----:B------:R-:W-:Y:S04]  /*fa30*/  STG.E.U8 desc[UR34][R118.64], R5 ;  /* 0x0000000576007986 */ /* 0x000fe8000c101122 */
[----:B------:R1:W-:Y:S01]  /*fa40*/  STG.E.U8 desc[UR34][R58.64], R3 ;  /* 0x000000033a007986 */ /* 0x0003e2000c101122 */
[----:B------:R-:W-:Y:S01]  /*fa50*/  BAR.SYNC.DEFER_BLOCKING 0x0 ;  /* 0x0000000000007b1d */ /* 0x000fe20000010000 */
[----:B-1----:R-:W-:-:S05]  /*fa60*/  IMAD.SHL.U32 R3, R122, 0x4, RZ ;  /* 0x000000047a037824 */ /* 0x002fca00078e00ff */
[----:B0-----:R-:W-:Y:S01]  /*fa70*/  IADD3 R2, P2, P3, R3, UR6, R12 ;  /* 0x0000000603027c10 */ /* 0x001fe2000fb5e00c */
[----:B------:R0:W-:Y:S01]  /*fa80*/  STSM.16.M88 [R130], R0 ;  /* 0x0000000082007844 */ /* 0x0001e20000000000 */
[----:B------:R-:W-:Y:S01]  /*fa90*/  BAR.SYNC.DEFER_BLOCKING 0x0 ;  /* 0x0000000000007b1d */ /* 0x000fe20000010000 */
[----:B0-----:R-:W-:-:S05]  /*faa0*/  IMAD.HI R0, R122, 0x4, RZ ;  /* 0x000000047a007827 */ /* 0x001fca00078e02ff */
[----:B------:R-:W-:Y:S01]  /*fab0*/  IADD3.X R3, PT, PT, R0, UR5, R13, P2, P3 ;  /* 0x0000000500037c10 */ /* 0x000fe200097e640d */
[----:B------:R-:W0:Y:S04]  /*fac0*/  LDSM.16.M88 R17, [R128+UR14] ;  /* 0x0000000e8011783b */ /* 0x000e280008000000 */
[----:B0-----:R0:W-:Y:S01]  /*fad0*/  @!P1 STG.E desc[UR34][R2.64], R17 ;  /* 0x0000001102009986 */ /* 0x0011e2000c101922 */
[----:B------:R-:W-:Y:S06]  /*fae0*/  BAR.SYNC.DEFER_BLOCKING 0x0 ;  /* 0x0000000000007b1d */ /* 0x000fec0000010000 */
[----:B------:R-:W-:Y:S05]  /*faf0*/  @P0 BRA `(.L_x_19) ;  /* 0x0000000000a00947 */ /* 0x000fea0003800000 */
[----:B------:R-:W1:Y:S01]  /*fb00*/  S2UR UR5, SR_CgaCtaId ;  /* 0x00000000000579c3 */ /* 0x000e620000008800 */
[----:B------:R-:W-:Y:S01]  /*fb10*/  NOP ;  /* 0x0000000000007918 */ /* 0x000fe20000000000 */
[----:B------:R-:W-:Y:S01]  /*fb20*/  UMOV UR4, 0x50 ;  /* 0x0000005000047882 */ /* 0x000fe20000000000 */
[----:B------:R-:W-:Y:S02]  /*fb30*/  IMAD.U32 R0, RZ, RZ, UR15 ;  /* 0x0000000fff007e24 */ /* 0x000fe4000f8e00ff */
[----:B0-----:R-:W-:Y:S02]  /*fb40*/  IMAD.MOV.U32 R3, RZ, RZ, 0xff ;  /* 0x000000ffff037424 */ /* 0x001fe400078e00ff */
[----:B------:R-:W-:Y:S01]  /*fb50*/  IMAD.MOV.U32 R7, RZ, RZ, 0x1 ;  /* 0x00000001ff077424 */ /* 0x000fe200078e00ff */
[----:B------:R-:W-:-:S04]  /*fb60*/  LOP3.LUT R0, R0, 0xffff, RZ, 0xc0, !PT ;  /* 0x0000ffff00007812 */ /* 0x000fc800078ec0ff */
[----:B------:R-:W-:-:S05]  /*fb70*/  SHF.R.U32.HI R0, RZ, 0x5, R0 ;  /* 0x00000005ff007819 */ /* 0x000fca0000011600 */
[----:B------:R-:W-:Y:S01]  /*fb80*/  VIADD R2, R0, 0x10 ;  /* 0x0000001000027836 */ /* 0x000fe20000000000 */
[----:B------:R-:W-:Y:S01]  /*fb90*/  SHF.L.U32 R0, R3, R0, RZ ;  /* 0x0000000003007219 */ /* 0x000fe200000006ff */
[----:B-1----:R-:W-:-:S03]  /*fba0*/  ULEA UR6, UR5, UR4, 0x18 ;  /* 0x0000000405067291 */ /* 0x002fc6000f8ec0ff */
[----:B------:R-:W-:-:S04]  /*fbb0*/  SHF.L.U32 R3, R7, R2, RZ ;  /* 0x0000000207037219 */ /* 0x000fc800000006ff */
[----:B------:R-:W-:Y:S02]  /*fbc0*/  LOP3.LUT R0, R3, R0, RZ, 0xfc, !PT ;  /* 0x0000000003007212 */ /* 0x000fe400078efcff */
[----:B------:R-:W0:Y:S02]  /*fbd0*/  LDS R5, [UR6] ;  /* 0x00000006ff057984 */ /* 0x000e240008000800 */
[C---:B------:R-:W-:Y:S02]  /*fbe0*/  LOP3.LUT R2, R0.reuse, 0xffff, RZ, 0xc0, !PT ;  /* 0x0000ffff00027812 */ /* 0x040fe400078ec0ff */
[----:B0-----:R-:W-:-:S04]  /*fbf0*/  LOP3.LUT R3, R0, 0xffff, R5, 0x80, !PT ;  /* 0x0000ffff00037812 */ /* 0x001fc800078e8005 */
[----:B------:R-:W-:-:S13]  /*fc00*/  ISETP.NE.AND P0, PT, R3, R2, PT ;  /* 0x000000020300720c */ /* 0x000fda0003f05270 */
[----:B------:R-:W-:Y:S05]  /*fc10*/  @P0 BRA `(.L_x_20) ;  /* 0x0000000000500947 */ /* 0x000fea0003800000 */
[----:B------:R-:W-:Y:S02]  /*fc20*/  SHF.R.U32.HI R5, RZ, 0x10, R5 ;  /* 0x00000010ff057819 */ /* 0x000fe40000011605 */
[----:B------:R-:W-:-:S04]  /*fc30*/  SHF.R.U32.HI R2, RZ, 0x10, R0 ;  /* 0x00000010ff027819 */ /* 0x000fc80000011600 */
[----:B------:R-:W-:-:S04]  /*fc40*/  LOP3.LUT R5, R5, R2, RZ, 0xc0, !PT ;  /* 0x0000000205057212 */ /* 0x000fc800078ec0ff */
[----:B------:R-:W-:-:S13]  /*fc50*/  ISETP.NE.AND P0, PT, R5, R2, PT ;  /* 0x000000020500720c */ /* 0x000fda0003f05270 */
[----:B------:R-:W-:Y:S05]  /*fc60*/  @P0 BRA `(.L_x_21) ;  /* 0x0000000000300947 */ /* 0x000fea0003800000 */
[----:B------:R-:W-:Y:S01]  /*fc70*/  R2UR UR4, R0 ;  /* 0x00000000000472ca */ /* 0x000fe200000e0000 */
[----:B------:R-:W-:Y:S01]  /*fc80*/  VOTEU.ANY UR5, UPT, PT ;  /* 0x0000000000057886 */ /* 0x000fe200038e0100 */
[----:B------:R-:W0:Y:S01]  /*fc90*/  S2R R0, SR_LANEID ;  /* 0x0000000000007919 */ /* 0x000e220000000000 */
[----:B------:R-:W-:-:S10]  /*fca0*/  UFLO.U32 UR5, UR5 ;  /* 0x00000005000572bd */ /* 0x000fd400080e0000 */
[----:B------:R-:W-:-:S06]  /*fcb0*/  ULOP3.LUT UR4, URZ, UR4, URZ, 0x33, !UPT ;  /* 0x00000004ff047292 */ /* 0x000fcc000f8e33ff */
[----:B------:R-:W-:-:S04]  /*fcc0*/  IMAD.U32 R2, RZ, RZ, UR4 ;  /* 0x00000004ff027e24 */ /* 0x000fc8000f8e00ff */
[----:B------:R-:W1:Y:S02]  /*fcd0*/  REDUX UR7, R2 ;  /* 0x00000000020773c4 */ /* 0x000e640000000000 */
[----:B------:R2:W-:Y:S01]  /*fce0*/  UTCATOMSWS.AND URZ, UR4 ;  /* 0x0000000400ff79e3 */ /* 0x0005e20008000000 */
[----:B0-----:R-:W-:Y:S01]  /*fcf0*/  ISETP.EQ.U32.AND P0, PT, R0, UR5, PT ;  /* 0x0000000500007c0c */ /* 0x001fe2000bf02070 */
[----:B-1----:R-:W-:-:S12]  /*fd00*/  IMAD.U32 R0, RZ, RZ, UR7 ;  /* 0x00000007ff007e24 */ /* 0x002fd8000f8e00ff */
[----:B------:R2:W-:Y:S01]  /*fd10*/  @P0 ATOMS.AND RZ, [UR6], R0 ;  /* 0x00000000ffff098c */ /* 0x0005e2000a800006 */
[----:B------:R-:W-:Y:S05]  /*fd20*/  BRA `(.L_x_19) ;  /* 0x0000000000147947 */ /* 0x000fea0003800000 */
.L_x_21:
[----:B------:R-:W-:-:S07]  /*fd30*/  MOV R2, 0xfd50 ;  /* 0x0000fd5000027802 */ /* 0x000fce0000000f00 */
[----:B------:R-:W-:Y:S05]  /*fd40*/  CALL.REL.NOINC `($__internal_0_$__cuda_sm10x_tcgen05_guardrail_trap_col_being_dealloced_not_returned_by_alloc) ;  /* 0x0000000000447944 */ /* 0x000fea0003c00000 */
[----:B------:R-:W-:Y:S05]  /*fd50*/  BRA `(.L_x_19) ;  /* 0x0000000000087947 */ /* 0x000fea0003800000 */
.L_x_20:
[----:B------:R-:W-:-:S07]  /*fd60*/  MOV R2, 0xfd80 ;  /* 0x0000fd8000027802 */ /* 0x000fce0000000f00 */
[----:B------:R-:W-:Y:S05]  /*fd70*/  CALL.REL.NOINC `($__internal_2_$__cuda_sm10x_tcgen05_guardrail_trap_unallocated_columns_being_dealloced) ;  /* 0x0000000000507944 */ /* 0x000fea0003c00000 */
.L_x_19:
[----:B------:R-:W-:Y:S01]  /*fd80*/  NOP ;  /* 0x0000000000007918 */ /* 0x000fe20000000000 */
[----:B--2---:R-:W-:Y:S05]  /*fd90*/  EXIT ;  /* 0x000000000000794d */ /* 0x004fea0003800000 */
.L_x_8:
[----:B------:R-:W1:Y:S02]  /*fda0*/  SYNCS.PHASECHK.TRANS64.TRYWAIT P4, [UR14+0xc000], RZ ;  /* 0x00c000ffff0075a7 */ /* 0x000e64000808110e */
[----:B-1----:R-:W-:Y:S05]  /*fdb0*/  @!P4 BRA `(.L_x_8) ;  /* 0xfffffffc00f8c947 */ /* 0x002fea000383ffff */
[----:B------:R-:W-:Y:S05]  /*fdc0*/  BRA `(.L_x_7) ;  /* 0xffffff3c00087947 */ /* 0x000fea000383ffff */
.L_x_13:
[----:B------:R-:W1:Y:S02]  /*fdd0*/  SYNCS.PHASECHK.TRANS64.TRYWAIT P2, [UR14+0x14010], RZ ;  /* 0x014010ffff0075a7 */ /* 0x000e64000804110e */
[----:B-1----:R-:W-:Y:S05]  /*fde0*/  @!P2 BRA `(.L_x_13) ;  /* 0xfffffffc00f8a947 */ /* 0x002fea000383ffff */
[----:B------:R-:W-:Y:S05]  /*fdf0*/  BRA `(.L_x_22) ;  /* 0xffffff9800887947 */ /* 0x000fea000383ffff */
.L_x_14:
[----:B------:R-:W1:Y:S02]  /*fe00*/  SYNCS.PHASECHK.TRANS64.TRYWAIT P2, [UR17], R174 ;  /* 0x000000aeff0075a7 */ /* 0x000e640008041111 */
[----:B-1----:R-:W-:Y:S05]  /*fe10*/  @!P2 BRA `(.L_x_14) ;  /* 0xfffffffc00f8a947 */ /* 0x002fea000383ffff */
[----:B------:R-:W-:Y:S05]  /*fe20*/  BRA `(.L_x_23) ;  /* 0xffffffb0004c7947 */ /* 0x000fea000383ffff */
.L_x_18:
[----:B------:R-:W0:Y:S02]  /*fe30*/  SYNCS.PHASECHK.TRANS64.TRYWAIT P2, [UR17], R2 ;  /* 0x00000002ff0075a7 */ /* 0x000e240008041111 */
[----:B0-----:R-:W-:Y:S05]  /*fe40*/  @!P2 BRA `(.L_x_18) ;  /* 0xfffffffc00f8a947 */ /* 0x001fea000383ffff */
[----:B------:R-:W-:Y:S05]  /*fe50*/  BRA `(.L_x_17) ;  /* 0xffffffc800e87947 */ /* 0x000fea000383ffff */
        .weak           $__internal_0_$__cuda_sm10x_tcgen05_guardrail_trap_col_being_dealloced_not_returned_by_alloc
        .type           $__internal_0_$__cuda_sm10x_tcgen05_guardrail_trap_col_being_dealloced_not_returned_by_alloc,@function
        .size           $__internal_0_$__cuda_sm10x_tcgen05_guardrail_trap_col_being_dealloced_not_returned_by_alloc,($__internal_1_$__cuda_sm10x_tcgen05_guardrail_trap_phase_invalid_during_alloc - $__internal_0_$__cuda_sm10x_tcgen05_guardrail_trap_col_being_dealloced_not_returned_by_alloc)
$__internal_0_$__cuda_sm10x_tcgen05_guardrail_trap_col_being_dealloced_not_returned_by_alloc:
[----:B------:R-:W-:Y:S05]  /*fe60*/  BPT.TRAP 0x1 ;  /* 0x000000040000795c */ /* 0x000fea0000300000 */
[----:B------:R-:W-:-:S04]  /*fe70*/  IMAD.MOV.U32 R3, RZ, RZ, 0x0 ;  /* 0x00000000ff037424 */ /* 0x000fc800078e00ff */
[----:B------:R-:W-:Y:S05]  /*fe80*/  RET.REL.NODEC R2 `(attn_fwd) ;  /* 0xffffff00025c7950 */ /* 0x000fea0003c3ffff */
        .weak           $__internal_1_$__cuda_sm10x_tcgen05_guardrail_trap_phase_invalid_during_alloc
        .type           $__internal_1_$__cuda_sm10x_tcgen05_guardrail_trap_phase_invalid_during_alloc,@function
        .size           $__internal_1_$__cuda_sm10x_tcgen05_guardrail_trap_phase_invalid_during_alloc,($__internal_2_$__cuda_sm10x_tcgen05_guardrail_trap_unallocated_columns_being_dealloced - $__internal_1_$__cuda_sm10x_tcgen05_guardrail_trap_phase_invalid_during_alloc)
$__internal_1_$__cuda_sm10x_tcgen05_guardrail_trap_phase_invalid_during_alloc:
[----:B------:R-:W-:Y:S05]  /*fe90*/  BPT.TRAP 0x1 ;  /* 0x000000040000795c */ /* 0x000fea0000300000 */
[----:B------:R-:W-:-:S04]  /*fea0*/  IMAD.MOV.U32 R3, RZ, RZ, 0x0 ;  /* 0x00000000ff037424 */ /* 0x000fc800078e00ff */
[----:B------:R-:W-:Y:S05]  /*feb0*/  RET.REL.NODEC R2 `(attn_fwd) ;  /* 0xffffff0002507950 */ /* 0x000fea0003c3ffff */
        .weak           $__internal_2_$__cuda_sm10x_tcgen05_guardrail_trap_unallocated_columns_being_dealloced
        .type           $__internal_2_$__cuda_sm10x_tcgen05_guardrail_trap_unallocated_columns_being_dealloced,@function
        .size           $__internal_2_$__cuda_sm10x_tcgen05_guardrail_trap_unallocated_columns_being_dealloced,(.L_x_27 - $__internal_2_$__cuda_sm10x_tcgen05_guardrail_trap_unallocated_columns_being_dealloced)
$__internal_2_$__cuda_sm10x_tcgen05_guardrail_trap_unallocated_columns_being_dealloced:
[----:B------:R-:W-:Y:S05]  /*fec0*/  BPT.TRAP 0x1 ;  /* 0x000000040000795c */ /* 0x000fea0000300000 */
[----:B------:R-:W-:-:S04]  /*fed0*/  IMAD.MOV.U32 R3, RZ, RZ, 0x0 ;  /* 0x00000000ff037424 */ /* 0x000fc800078e00ff */
[----:B------:R-:W-:Y:S05]  /*fee0*/  RET.REL.NODEC R2 `(attn_fwd) ;  /* 0xffffff0002447950 */ /* 0x000fea0003c3ffff */
.L_x_24:
[----:B------:R-:W-:-:S00]  /*fef0*/  BRA `(.L_x_24) ;  /* 0xfffffffc00fc7947 */ /* 0x000fc0000383ffff */
[----:B------:R-:W-:-:S00]  /*ff00*/  NOP ;  /* 0x0000000000007918 */ /* 0x000fc00000000000 */
[----:B------:R-:W-:-:S00]  /*ff10*/  NOP ;  /* 0x0000000000007918 */ /* 0x000fc00000000000 */
[----:B------:R-:W-:-:S00]  /*ff20*/  NOP ;  /* 0x0000000000007918 */ /* 0x000fc00000000000 */
[----:B------:R-:W-:-:S00]  /*ff30*/  NOP ;  /* 0x0000000000007918 */ /* 0x000fc00000000000 */
[----:B------:R-:W-:-:S00]  /*ff40*/  NOP ;  /* 0x0000000000007918 */ /* 0x000fc00000000000 */
[----:B------:R-:W-:-:S00]  /*ff50*/  NOP ;  /* 0x0000000000007918 */ /* 0x000fc00000000000 */
[----:B------:R-:W-:-:S00]  /*ff60*/  NOP ;  /* 0x0000000000007918 */ /* 0x000fc00000000000 */
[----:B------:R-:W-:-:S00]  /*ff70*/  NOP ;  /* 0x0000000000007918 */ /* 0x000fc00000000000 */
.L_x_27:


//--------------------- .nv.global.init           --------------------------
	.section	.nv.global.init,"aw",@progbits
.nv.global.init:
	.type		_$_str,@object
	.size		_$_str,(.L_3 - _$_str)
_$_str:
        /*0000*/ 	.byte	0x5f, 0x5f, 0x43, 0x55, 0x44, 0x41, 0x5f, 0x46, 0x54, 0x5a, 0x00
.L_3:


//--------------------- .nv.shared.attn_fwd       --------------------------
	.section	.nv.shared.attn_fwd,"aw",@nobits
	.sectionflags	@""
	.align	16
	.zero		1024


//--------------------- .nv.shared.reserved.0     --------------------------
	.section	.nv.shared.reserved.0,"aw",@nobits
	.align	8
	.weak		__nv_reservedSMEM_offset_0_alias
	.size		__nv_reservedSMEM_offset_0_alias, 0, 64
	.other		__nv_reservedSMEM_offset_0_alias,@"STO_CUDA_RESERVED_SHARED STV_DEFAULT"
__nv_reservedSMEM_offset_0_alias:
	.zero		0
.nv.shared.reserved.0:
	.zero		64
	.weak		__nv_reservedSMEM_allocation_phase
	.type		__nv_reservedSMEM_allocation_phase,@object
	.size		__nv_reservedSMEM_allocation_phase,(.L_0 - __nv_reservedSMEM_allocation_phase)
__nv_reservedSMEM_allocation_phase:
	.zero		1
.L_0:
	.zero		7
	.weak		__nv_reservedSMEM_devtool_atexit_pc
	.type		__nv_reservedSMEM_devtool_atexit_pc,@object
	.size		__nv_reservedSMEM_devtool_atexit_pc,(__nv_reservedSMEM_allocation_mask - __nv_reservedSMEM_devtool_atexit_pc)
__nv_reservedSMEM_devtool_atexit_pc:
	.zero		8
	.weak		__nv_reservedSMEM_allocation_mask
	.type		__nv_reservedSMEM_allocation_mask,@object
	.size		__nv_reservedSMEM_allocation_mask,(.L_2 - __nv_reservedSMEM_allocation_mask)
__nv_reservedSMEM_allocation_mask:
	.zero		4
.L_2:


//--------------------- .nv.constant0.attn_fwd    --------------------------
	.section	.nv.constant0.attn_fwd,"a",@progbits
	.sectionflags	@""
	.align	4
.nv.constant0.attn_fwd:
	.zero		1032


//--------------------- SYMBOLS --------------------------

	.type		.nv.reservedSmem.offset0,@object
	.size		.nv.reservedSmem.offset0,0x4
	.type		.nv.reservedSmem.cap,@object
	.size		.nv.reservedSmem.cap,0x4
